//
// Generated by NVIDIA NVVM Compiler
//
// Compiler Build ID: CL-36424714
// Cuda compilation tools, release 13.0, V13.0.88
// Based on NVVM 20.0.0
//

.version 9.0
.target sm_100
.address_size 64

	// .globl	_Z14gemm_kernel_v2PKfS0_Pfiii
// _ZZ14gemm_kernel_v2PKfS0_PfiiiE7sharedA has been demoted
// _ZZ14gemm_kernel_v2PKfS0_PfiiiE7sharedB has been demoted

.visible .entry _Z14gemm_kernel_v2PKfS0_Pfiii(
	.param .u64 .ptr .align 1 _Z14gemm_kernel_v2PKfS0_Pfiii_param_0,
	.param .u64 .ptr .align 1 _Z14gemm_kernel_v2PKfS0_Pfiii_param_1,
	.param .u64 .ptr .align 1 _Z14gemm_kernel_v2PKfS0_Pfiii_param_2,
	.param .u32 _Z14gemm_kernel_v2PKfS0_Pfiii_param_3,
	.param .u32 _Z14gemm_kernel_v2PKfS0_Pfiii_param_4,
	.param .u32 _Z14gemm_kernel_v2PKfS0_Pfiii_param_5
)
{
	.reg .pred 	%p<4>;
	.reg .b32 	%r<141>;
	.reg .b32 	%f<303>;
	.reg .b64 	%rd<199>;
	// demoted variable
	.shared .align 4 .b8 _ZZ14gemm_kernel_v2PKfS0_PfiiiE7sharedA[4096];
	// demoted variable
	.shared .align 4 .b8 _ZZ14gemm_kernel_v2PKfS0_PfiiiE7sharedB[4096];
	ld.param.u64 	%rd3, [_Z14gemm_kernel_v2PKfS0_Pfiii_param_0];
	ld.param.u64 	%rd4, [_Z14gemm_kernel_v2PKfS0_Pfiii_param_1];
	ld.param.u64 	%rd5, [_Z14gemm_kernel_v2PKfS0_Pfiii_param_2];
	ld.param.u32 	%r14, [_Z14gemm_kernel_v2PKfS0_Pfiii_param_4];
	ld.param.u32 	%r15, [_Z14gemm_kernel_v2PKfS0_Pfiii_param_5];
	mov.u32 	%r16, %ctaid.x;
	shl.b32 	%r1, %r16, 5;
	mov.u32 	%r17, %ctaid.y;
	shl.b32 	%r2, %r17, 5;
	setp.lt.s32 	%p1, %r15, 1;
	mov.f32 	%f271, 0f00000000;
	mov.f32 	%f272, %f271;
	mov.f32 	%f273, %f271;
	mov.f32 	%f274, %f271;
	mov.f32 	%f275, %f271;
	mov.f32 	%f276, %f271;
	mov.f32 	%f277, %f271;
	mov.f32 	%f278, %f271;
	mov.f32 	%f279, %f271;
	mov.f32 	%f280, %f271;
	mov.f32 	%f281, %f271;
	mov.f32 	%f282, %f271;
	mov.f32 	%f283, %f271;
	mov.f32 	%f284, %f271;
	mov.f32 	%f285, %f271;
	mov.f32 	%f286, %f271;
	mov.f32 	%f287, %f271;
	mov.f32 	%f288, %f271;
	mov.f32 	%f289, %f271;
	mov.f32 	%f290, %f271;
	mov.f32 	%f291, %f271;
	mov.f32 	%f292, %f271;
	mov.f32 	%f293, %f271;
	mov.f32 	%f294, %f271;
	mov.f32 	%f295, %f271;
	mov.f32 	%f296, %f271;
	mov.f32 	%f297, %f271;
	mov.f32 	%f298, %f271;
	mov.f32 	%f299, %f271;
	mov.f32 	%f300, %f271;
	mov.f32 	%f301, %f271;
	mov.f32 	%f302, %f271;
	@%p1 bra 	$L__BB0_5;
	cvta.to.global.u64 	%rd1, %rd4;
	cvta.to.global.u64 	%rd2, %rd3;
	mov.u32 	%r19, %tid.y;
	mov.u32 	%r20, %ntid.x;
	mov.u32 	%r21, %tid.x;
	mad.lo.s32 	%r3, %r19, %r20, %r21;
	shl.b32 	%r22, %r3, 2;
	mov.u32 	%r23, _ZZ14gemm_kernel_v2PKfS0_PfiiiE7sharedA;
	add.s32 	%r4, %r23, %r22;
	mul.lo.s32 	%r5, %r2, %r15;
	shl.b32 	%r24, %r21, 2;
	mov.u32 	%r25, _ZZ14gemm_kernel_v2PKfS0_PfiiiE7sharedB;
	add.s32 	%r6, %r25, %r24;
	shl.b32 	%r26, %r19, 7;
	add.s32 	%r27, %r26, %r23;
	add.s32 	%r7, %r27, 2048;
	mov.b32 	%r138, 0;
	mov.f32 	%f271, 0f00000000;
$L__BB0_2:
	add.s32 	%r29, %r3, %r138;
	add.s32 	%r30, %r29, %r5;
	mul.wide.u32 	%rd6, %r30, 4;
	add.s64 	%rd7, %rd2, %rd6;
	ld.global.f32 	%f131, [%rd7];
	st.shared.f32 	[%r4], %f131;
	add.s32 	%r31, %r3, %r1;
	mad.lo.s32 	%r32, %r138, %r14, %r31;
	mul.wide.u32 	%rd8, %r32, 4;
	add.s64 	%rd9, %rd1, %rd8;
	ld.global.f32 	%f132, [%rd9];
	shl.b32 	%r33, %r3, 2;
	mov.u32 	%r34, _ZZ14gemm_kernel_v2PKfS0_PfiiiE7sharedB;
	add.s32 	%r35, %r34, %r33;
	st.shared.f32 	[%r35], %f132;
	add.s32 	%r36, %r30, %r15;
	mul.wide.u32 	%rd10, %r36, 4;
	add.s64 	%rd11, %rd2, %rd10;
	ld.global.f32 	%f133, [%rd11];
	st.shared.f32 	[%r4+128], %f133;
	add.s32 	%r37, %r32, %r14;
	mul.wide.u32 	%rd12, %r37, 4;
	add.s64 	%rd13, %rd1, %rd12;
	ld.global.f32 	%f134, [%rd13];
	st.shared.f32 	[%r35+128], %f134;
	add.s32 	%r38, %r36, %r15;
	mul.wide.u32 	%rd14, %r38, 4;
	add.s64 	%rd15, %rd2, %rd14;
	ld.global.f32 	%f135, [%rd15];
	st.shared.f32 	[%r4+256], %f135;
	add.s32 	%r39, %r37, %r14;
	mul.wide.u32 	%rd16, %r39, 4;
	add.s64 	%rd17, %rd1, %rd16;
	ld.global.f32 	%f136, [%rd17];
	st.shared.f32 	[%r35+256], %f136;
	add.s32 	%r40, %r38, %r15;
	mul.wide.u32 	%rd18, %r40, 4;
	add.s64 	%rd19, %rd2, %rd18;
	ld.global.f32 	%f137, [%rd19];
	st.shared.f32 	[%r4+384], %f137;
	add.s32 	%r41, %r39, %r14;
	mul.wide.u32 	%rd20, %r41, 4;
	add.s64 	%rd21, %rd1, %rd20;
	ld.global.f32 	%f138, [%rd21];
	st.shared.f32 	[%r35+384], %f138;
	add.s32 	%r42, %r40, %r15;
	mul.wide.u32 	%rd22, %r42, 4;
	add.s64 	%rd23, %rd2, %rd22;
	ld.global.f32 	%f139, [%rd23];
	st.shared.f32 	[%r4+512], %f139;
	add.s32 	%r43, %r41, %r14;
	mul.wide.u32 	%rd24, %r43, 4;
	add.s64 	%rd25, %rd1, %rd24;
	ld.global.f32 	%f140, [%rd25];
	st.shared.f32 	[%r35+512], %f140;
	add.s32 	%r44, %r42, %r15;
	mul.wide.u32 	%rd26, %r44, 4;
	add.s64 	%rd27, %rd2, %rd26;
	ld.global.f32 	%f141, [%rd27];
	st.shared.f32 	[%r4+640], %f141;
	add.s32 	%r45, %r43, %r14;
	mul.wide.u32 	%rd28, %r45, 4;
	add.s64 	%rd29, %rd1, %rd28;
	ld.global.f32 	%f142, [%rd29];
	st.shared.f32 	[%r35+640], %f142;
	add.s32 	%r46, %r44, %r15;
	mul.wide.u32 	%rd30, %r46, 4;
	add.s64 	%rd31, %rd2, %rd30;
	ld.global.f32 	%f143, [%rd31];
	st.shared.f32 	[%r4+768], %f143;
	add.s32 	%r47, %r45, %r14;
	mul.wide.u32 	%rd32, %r47, 4;
	add.s64 	%rd33, %rd1, %rd32;
	ld.global.f32 	%f144, [%rd33];
	st.shared.f32 	[%r35+768], %f144;
	add.s32 	%r48, %r46, %r15;
	mul.wide.u32 	%rd34, %r48, 4;
	add.s64 	%rd35, %rd2, %rd34;
	ld.global.f32 	%f145, [%rd35];
	st.shared.f32 	[%r4+896], %f145;
	add.s32 	%r49, %r47, %r14;
	mul.wide.u32 	%rd36, %r49, 4;
	add.s64 	%rd37, %rd1, %rd36;
	ld.global.f32 	%f146, [%rd37];
	st.shared.f32 	[%r35+896], %f146;
	add.s32 	%r50, %r48, %r15;
	mul.wide.u32 	%rd38, %r50, 4;
	add.s64 	%rd39, %rd2, %rd38;
	ld.global.f32 	%f147, [%rd39];
	st.shared.f32 	[%r4+1024], %f147;
	add.s32 	%r51, %r49, %r14;
	mul.wide.u32 	%rd40, %r51, 4;
	add.s64 	%rd41, %rd1, %rd40;
	ld.global.f32 	%f148, [%rd41];
	st.shared.f32 	[%r35+1024], %f148;
	add.s32 	%r52, %r50, %r15;
	mul.wide.u32 	%rd42, %r52, 4;
	add.s64 	%rd43, %rd2, %rd42;
	ld.global.f32 	%f149, [%rd43];
	st.shared.f32 	[%r4+1152], %f149;
	add.s32 	%r53, %r51, %r14;
	mul.wide.u32 	%rd44, %r53, 4;
	add.s64 	%rd45, %rd1, %rd44;
	ld.global.f32 	%f150, [%rd45];
	st.shared.f32 	[%r35+1152], %f150;
	add.s32 	%r54, %r52, %r15;
	mul.wide.u32 	%rd46, %r54, 4;
	add.s64 	%rd47, %rd2, %rd46;
	ld.global.f32 	%f151, [%rd47];
	st.shared.f32 	[%r4+1280], %f151;
	add.s32 	%r55, %r53, %r14;
	mul.wide.u32 	%rd48, %r55, 4;
	add.s64 	%rd49, %rd1, %rd48;
	ld.global.f32 	%f152, [%rd49];
	st.shared.f32 	[%r35+1280], %f152;
	add.s32 	%r56, %r54, %r15;
	mul.wide.u32 	%rd50, %r56, 4;
	add.s64 	%rd51, %rd2, %rd50;
	ld.global.f32 	%f153, [%rd51];
	st.shared.f32 	[%r4+1408], %f153;
	add.s32 	%r57, %r55, %r14;
	mul.wide.u32 	%rd52, %r57, 4;
	add.s64 	%rd53, %rd1, %rd52;
	ld.global.f32 	%f154, [%rd53];
	st.shared.f32 	[%r35+1408], %f154;
	add.s32 	%r58, %r56, %r15;
	mul.wide.u32 	%rd54, %r58, 4;
	add.s64 	%rd55, %rd2, %rd54;
	ld.global.f32 	%f155, [%rd55];
	st.shared.f32 	[%r4+1536], %f155;
	add.s32 	%r59, %r57, %r14;
	mul.wide.u32 	%rd56, %r59, 4;
	add.s64 	%rd57, %rd1, %rd56;
	ld.global.f32 	%f156, [%rd57];
	st.shared.f32 	[%r35+1536], %f156;
	add.s32 	%r60, %r58, %r15;
	mul.wide.u32 	%rd58, %r60, 4;
	add.s64 	%rd59, %rd2, %rd58;
	ld.global.f32 	%f157, [%rd59];
	st.shared.f32 	[%r4+1664], %f157;
	add.s32 	%r61, %r59, %r14;
	mul.wide.u32 	%rd60, %r61, 4;
	add.s64 	%rd61, %rd1, %rd60;
	ld.global.f32 	%f158, [%rd61];
	st.shared.f32 	[%r35+1664], %f158;
	add.s32 	%r62, %r60, %r15;
	mul.wide.u32 	%rd62, %r62, 4;
	add.s64 	%rd63, %rd2, %rd62;
	ld.global.f32 	%f159, [%rd63];
	st.shared.f32 	[%r4+1792], %f159;
	add.s32 	%r63, %r61, %r14;
	mul.wide.u32 	%rd64, %r63, 4;
	add.s64 	%rd65, %rd1, %rd64;
	ld.global.f32 	%f160, [%rd65];
	st.shared.f32 	[%r35+1792], %f160;
	add.s32 	%r64, %r62, %r15;
	mul.wide.u32 	%rd66, %r64, 4;
	add.s64 	%rd67, %rd2, %rd66;
	ld.global.f32 	%f161, [%rd67];
	st.shared.f32 	[%r4+1920], %f161;
	add.s32 	%r65, %r63, %r14;
	mul.wide.u32 	%rd68, %r65, 4;
	add.s64 	%rd69, %rd1, %rd68;
	ld.global.f32 	%f162, [%rd69];
	st.shared.f32 	[%r35+1920], %f162;
	add.s32 	%r66, %r64, %r15;
	mul.wide.u32 	%rd70, %r66, 4;
	add.s64 	%rd71, %rd2, %rd70;
	ld.global.f32 	%f163, [%rd71];
	st.shared.f32 	[%r4+2048], %f163;
	add.s32 	%r67, %r65, %r14;
	mul.wide.u32 	%rd72, %r67, 4;
	add.s64 	%rd73, %rd1, %rd72;
	ld.global.f32 	%f164, [%rd73];
	st.shared.f32 	[%r35+2048], %f164;
	add.s32 	%r68, %r66, %r15;
	mul.wide.u32 	%rd74, %r68, 4;
	add.s64 	%rd75, %rd2, %rd74;
	ld.global.f32 	%f165, [%rd75];
	st.shared.f32 	[%r4+2176], %f165;
	add.s32 	%r69, %r67, %r14;
	mul.wide.u32 	%rd76, %r69, 4;
	add.s64 	%rd77, %rd1, %rd76;
	ld.global.f32 	%f166, [%rd77];
	st.shared.f32 	[%r35+2176], %f166;
	add.s32 	%r70, %r68, %r15;
	mul.wide.u32 	%rd78, %r70, 4;
	add.s64 	%rd79, %rd2, %rd78;
	ld.global.f32 	%f167, [%rd79];
	st.shared.f32 	[%r4+2304], %f167;
	add.s32 	%r71, %r69, %r14;
	mul.wide.u32 	%rd80, %r71, 4;
	add.s64 	%rd81, %rd1, %rd80;
	ld.global.f32 	%f168, [%rd81];
	st.shared.f32 	[%r35+2304], %f168;
	add.s32 	%r72, %r70, %r15;
	mul.wide.u32 	%rd82, %r72, 4;
	add.s64 	%rd83, %rd2, %rd82;
	ld.global.f32 	%f169, [%rd83];
	st.shared.f32 	[%r4+2432], %f169;
	add.s32 	%r73, %r71, %r14;
	mul.wide.u32 	%rd84, %r73, 4;
	add.s64 	%rd85, %rd1, %rd84;
	ld.global.f32 	%f170, [%rd85];
	st.shared.f32 	[%r35+2432], %f170;
	add.s32 	%r74, %r72, %r15;
	mul.wide.u32 	%rd86, %r74, 4;
	add.s64 	%rd87, %rd2, %rd86;
	ld.global.f32 	%f171, [%rd87];
	st.shared.f32 	[%r4+2560], %f171;
	add.s32 	%r75, %r73, %r14;
	mul.wide.u32 	%rd88, %r75, 4;
	add.s64 	%rd89, %rd1, %rd88;
	ld.global.f32 	%f172, [%rd89];
	st.shared.f32 	[%r35+2560], %f172;
	add.s32 	%r76, %r74, %r15;
	mul.wide.u32 	%rd90, %r76, 4;
	add.s64 	%rd91, %rd2, %rd90;
	ld.global.f32 	%f173, [%rd91];
	st.shared.f32 	[%r4+2688], %f173;
	add.s32 	%r77, %r75, %r14;
	mul.wide.u32 	%rd92, %r77, 4;
	add.s64 	%rd93, %rd1, %rd92;
	ld.global.f32 	%f174, [%rd93];
	st.shared.f32 	[%r35+2688], %f174;
	add.s32 	%r78, %r76, %r15;
	mul.wide.u32 	%rd94, %r78, 4;
	add.s64 	%rd95, %rd2, %rd94;
	ld.global.f32 	%f175, [%rd95];
	st.shared.f32 	[%r4+2816], %f175;
	add.s32 	%r79, %r77, %r14;
	mul.wide.u32 	%rd96, %r79, 4;
	add.s64 	%rd97, %rd1, %rd96;
	ld.global.f32 	%f176, [%rd97];
	st.shared.f32 	[%r35+2816], %f176;
	add.s32 	%r80, %r78, %r15;
	mul.wide.u32 	%rd98, %r80, 4;
	add.s64 	%rd99, %rd2, %rd98;
	ld.global.f32 	%f177, [%rd99];
	st.shared.f32 	[%r4+2944], %f177;
	add.s32 	%r81, %r79, %r14;
	mul.wide.u32 	%rd100, %r81, 4;
	add.s64 	%rd101, %rd1, %rd100;
	ld.global.f32 	%f178, [%rd101];
	st.shared.f32 	[%r35+2944], %f178;
	add.s32 	%r82, %r80, %r15;
	mul.wide.u32 	%rd102, %r82, 4;
	add.s64 	%rd103, %rd2, %rd102;
	ld.global.f32 	%f179, [%rd103];
	st.shared.f32 	[%r4+3072], %f179;
	add.s32 	%r83, %r81, %r14;
	mul.wide.u32 	%rd104, %r83, 4;
	add.s64 	%rd105, %rd1, %rd104;
	ld.global.f32 	%f180, [%rd105];
	st.shared.f32 	[%r35+3072], %f180;
	add.s32 	%r84, %r82, %r15;
	mul.wide.u32 	%rd106, %r84, 4;
	add.s64 	%rd107, %rd2, %rd106;
	ld.global.f32 	%f181, [%rd107];
	st.shared.f32 	[%r4+3200], %f181;
	add.s32 	%r85, %r83, %r14;
	mul.wide.u32 	%rd108, %r85, 4;
	add.s64 	%rd109, %rd1, %rd108;
	ld.global.f32 	%f182, [%rd109];
	st.shared.f32 	[%r35+3200], %f182;
	add.s32 	%r86, %r84, %r15;
	mul.wide.u32 	%rd110, %r86, 4;
	add.s64 	%rd111, %rd2, %rd110;
	ld.global.f32 	%f183, [%rd111];
	st.shared.f32 	[%r4+3328], %f183;
	add.s32 	%r87, %r85, %r14;
	mul.wide.u32 	%rd112, %r87, 4;
	add.s64 	%rd113, %rd1, %rd112;
	ld.global.f32 	%f184, [%rd113];
	st.shared.f32 	[%r35+3328], %f184;
	add.s32 	%r88, %r86, %r15;
	mul.wide.u32 	%rd114, %r88, 4;
	add.s64 	%rd115, %rd2, %rd114;
	ld.global.f32 	%f185, [%rd115];
	st.shared.f32 	[%r4+3456], %f185;
	add.s32 	%r89, %r87, %r14;
	mul.wide.u32 	%rd116, %r89, 4;
	add.s64 	%rd117, %rd1, %rd116;
	ld.global.f32 	%f186, [%rd117];
	st.shared.f32 	[%r35+3456], %f186;
	add.s32 	%r90, %r88, %r15;
	mul.wide.u32 	%rd118, %r90, 4;
	add.s64 	%rd119, %rd2, %rd118;
	ld.global.f32 	%f187, [%rd119];
	st.shared.f32 	[%r4+3584], %f187;
	add.s32 	%r91, %r89, %r14;
	mul.wide.u32 	%rd120, %r91, 4;
	add.s64 	%rd121, %rd1, %rd120;
	ld.global.f32 	%f188, [%rd121];
	st.shared.f32 	[%r35+3584], %f188;
	add.s32 	%r92, %r90, %r15;
	mul.wide.u32 	%rd122, %r92, 4;
	add.s64 	%rd123, %rd2, %rd122;
	ld.global.f32 	%f189, [%rd123];
	st.shared.f32 	[%r4+3712], %f189;
	add.s32 	%r93, %r91, %r14;
	mul.wide.u32 	%rd124, %r93, 4;
	add.s64 	%rd125, %rd1, %rd124;
	ld.global.f32 	%f190, [%rd125];
	st.shared.f32 	[%r35+3712], %f190;
	add.s32 	%r94, %r92, %r15;
	mul.wide.u32 	%rd126, %r94, 4;
	add.s64 	%rd127, %rd2, %rd126;
	ld.global.f32 	%f191, [%rd127];
	st.shared.f32 	[%r4+3840], %f191;
	add.s32 	%r95, %r93, %r14;
	mul.wide.u32 	%rd128, %r95, 4;
	add.s64 	%rd129, %rd1, %rd128;
	ld.global.f32 	%f192, [%rd129];
	st.shared.f32 	[%r35+3840], %f192;
	add.s32 	%r96, %r94, %r15;
	mul.wide.u32 	%rd130, %r96, 4;
	add.s64 	%rd131, %rd2, %rd130;
	ld.global.f32 	%f193, [%rd131];
	st.shared.f32 	[%r4+3968], %f193;
	add.s32 	%r97, %r95, %r14;
	mul.wide.u32 	%rd132, %r97, 4;
	add.s64 	%rd133, %rd1, %rd132;
	ld.global.f32 	%f194, [%rd133];
	st.shared.f32 	[%r35+3968], %f194;
	bar.sync 	0;
	mov.b32 	%r140, 64;
	mov.u32 	%r139, %r7;
$L__BB0_3:
	ld.shared.f32 	%f195, [%r139+-2048];
	ld.shared.f32 	%f196, [%r139+-1536];
	ld.shared.f32 	%f197, [%r139+-1024];
	ld.shared.f32 	%f198, [%r139+-512];
	ld.shared.f32 	%f199, [%r139];
	ld.shared.f32 	%f200, [%r139+512];
	ld.shared.f32 	%f201, [%r139+1024];
	ld.shared.f32 	%f202, [%r139+1536];
	add.s32 	%r98, %r6, %r140;
	ld.shared.f32 	%f203, [%r98+-64];
	ld.shared.f32 	%f204, [%r98+-32];
	ld.shared.f32 	%f205, [%r98];
	ld.shared.f32 	%f206, [%r98+32];
	fma.rn.f32 	%f302, %f195, %f203, %f302;
	fma.rn.f32 	%f301, %f195, %f204, %f301;
	fma.rn.f32 	%f300, %f195, %f205, %f300;
	fma.rn.f32 	%f299, %f195, %f206, %f299;
	fma.rn.f32 	%f298, %f196, %f203, %f298;
	fma.rn.f32 	%f297, %f196, %f204, %f297;
	fma.rn.f32 	%f296, %f196, %f205, %f296;
	fma.rn.f32 	%f295, %f196, %f206, %f295;
	fma.rn.f32 	%f294, %f197, %f203, %f294;
	fma.rn.f32 	%f293, %f197, %f204, %f293;
	fma.rn.f32 	%f292, %f197, %f205, %f292;
	fma.rn.f32 	%f291, %f197, %f206, %f291;
	fma.rn.f32 	%f290, %f198, %f203, %f290;
	fma.rn.f32 	%f289, %f198, %f204, %f289;
	fma.rn.f32 	%f288, %f198, %f205, %f288;
	fma.rn.f32 	%f287, %f198, %f206, %f287;
	fma.rn.f32 	%f286, %f199, %f203, %f286;
	fma.rn.f32 	%f285, %f199, %f204, %f285;
	fma.rn.f32 	%f284, %f199, %f205, %f284;
	fma.rn.f32 	%f283, %f199, %f206, %f283;
	fma.rn.f32 	%f282, %f200, %f203, %f282;
	fma.rn.f32 	%f281, %f200, %f204, %f281;
	fma.rn.f32 	%f280, %f200, %f205, %f280;
	fma.rn.f32 	%f279, %f200, %f206, %f279;
	fma.rn.f32 	%f278, %f201, %f203, %f278;
	fma.rn.f32 	%f277, %f201, %f204, %f277;
	fma.rn.f32 	%f276, %f201, %f205, %f276;
	fma.rn.f32 	%f275, %f201, %f206, %f275;
	fma.rn.f32 	%f274, %f202, %f203, %f274;
	fma.rn.f32 	%f273, %f202, %f204, %f273;
	fma.rn.f32 	%f272, %f202, %f205, %f272;
	fma.rn.f32 	%f271, %f202, %f206, %f271;
	add.s32 	%r140, %r140, 128;
	add.s32 	%r139, %r139, 4;
	setp.ne.s32 	%p2, %r140, 4160;
	@%p2 bra 	$L__BB0_3;
	bar.sync 	0;
	add.s32 	%r138, %r138, 32;
	setp.lt.s32 	%p3, %r138, %r15;
	@%p3 bra 	$L__BB0_2;
$L__BB0_5:
	cvta.to.global.u64 	%rd134, %rd5;
	mov.u32 	%r99, %tid.y;
	add.s32 	%r100, %r2, %r99;
	mov.u32 	%r101, %tid.x;
	add.s32 	%r102, %r1, %r101;
	mad.lo.s32 	%r103, %r100, %r14, %r102;
	mul.wide.u32 	%rd135, %r103, 4;
	add.s64 	%rd136, %rd134, %rd135;
	st.global.f32 	[%rd136], %f302;
	add.s32 	%r104, %r103, 8;
	mul.wide.u32 	%rd137, %r104, 4;
	add.s64 	%rd138, %rd134, %rd137;
	st.global.f32 	[%rd138], %f301;
	add.s32 	%r105, %r103, 16;
	mul.wide.u32 	%rd139, %r105, 4;
	add.s64 	%rd140, %rd134, %rd139;
	st.global.f32 	[%rd140], %f300;
	add.s32 	%r106, %r103, 24;
	mul.wide.u32 	%rd141, %r106, 4;
	add.s64 	%rd142, %rd134, %rd141;
	st.global.f32 	[%rd142], %f299;
	shl.b32 	%r107, %r14, 2;
	add.s32 	%r108, %r103, %r107;
	mul.wide.u32 	%rd143, %r108, 4;
	add.s64 	%rd144, %rd134, %rd143;
	st.global.f32 	[%rd144], %f298;
	add.s32 	%r109, %r108, 8;
	mul.wide.u32 	%rd145, %r109, 4;
	add.s64 	%rd146, %rd134, %rd145;
	st.global.f32 	[%rd146], %f297;
	add.s32 	%r110, %r108, 16;
	mul.wide.u32 	%rd147, %r110, 4;
	add.s64 	%rd148, %rd134, %rd147;
	st.global.f32 	[%rd148], %f296;
	add.s32 	%r111, %r108, 24;
	mul.wide.u32 	%rd149, %r111, 4;
	add.s64 	%rd150, %rd134, %rd149;
	st.global.f32 	[%rd150], %f295;
	shl.b32 	%r112, %r14, 3;
	add.s32 	%r113, %r103, %r112;
	mul.wide.u32 	%rd151, %r113, 4;
	add.s64 	%rd152, %rd134, %rd151;
	st.global.f32 	[%rd152], %f294;
	add.s32 	%r114, %r113, 8;
	mul.wide.u32 	%rd153, %r114, 4;
	add.s64 	%rd154, %rd134, %rd153;
	st.global.f32 	[%rd154], %f293;
	add.s32 	%r115, %r113, 16;
	mul.wide.u32 	%rd155, %r115, 4;
	add.s64 	%rd156, %rd134, %rd155;
	st.global.f32 	[%rd156], %f292;
	add.s32 	%r116, %r113, 24;
	mul.wide.u32 	%rd157, %r116, 4;
	add.s64 	%rd158, %rd134, %rd157;
	st.global.f32 	[%rd158], %f291;
	add.s32 	%r117, %r113, %r107;
	mul.wide.u32 	%rd159, %r117, 4;
	add.s64 	%rd160, %rd134, %rd159;
	st.global.f32 	[%rd160], %f290;
	add.s32 	%r118, %r117, 8;
	mul.wide.u32 	%rd161, %r118, 4;
	add.s64 	%rd162, %rd134, %rd161;
	st.global.f32 	[%rd162], %f289;
	add.s32 	%r119, %r117, 16;
	mul.wide.u32 	%rd163, %r119, 4;
	add.s64 	%rd164, %rd134, %rd163;
	st.global.f32 	[%rd164], %f288;
	add.s32 	%r120, %r117, 24;
	mul.wide.u32 	%rd165, %r120, 4;
	add.s64 	%rd166, %rd134, %rd165;
	st.global.f32 	[%rd166], %f287;
	shl.b32 	%r121, %r14, 4;
	add.s32 	%r122, %r103, %r121;
	mul.wide.u32 	%rd167, %r122, 4;
	add.s64 	%rd168, %rd134, %rd167;
	st.global.f32 	[%rd168], %f286;
	add.s32 	%r123, %r122, 8;
	mul.wide.u32 	%rd169, %r123, 4;
	add.s64 	%rd170, %rd134, %rd169;
	st.global.f32 	[%rd170], %f285;
	add.s32 	%r124, %r122, 16;
	mul.wide.u32 	%rd171, %r124, 4;
	add.s64 	%rd172, %rd134, %rd171;
	st.global.f32 	[%rd172], %f284;
	add.s32 	%r125, %r122, 24;
	mul.wide.u32 	%rd173, %r125, 4;
	add.s64 	%rd174, %rd134, %rd173;
	st.global.f32 	[%rd174], %f283;
	add.s32 	%r126, %r122, %r107;
	mul.wide.u32 	%rd175, %r126, 4;
	add.s64 	%rd176, %rd134, %rd175;
	st.global.f32 	[%rd176], %f282;
	add.s32 	%r127, %r126, 8;
	mul.wide.u32 	%rd177, %r127, 4;
	add.s64 	%rd178, %rd134, %rd177;
	st.global.f32 	[%rd178], %f281;
	add.s32 	%r128, %r126, 16;
	mul.wide.u32 	%rd179, %r128, 4;
	add.s64 	%rd180, %rd134, %rd179;
	st.global.f32 	[%rd180], %f280;
	add.s32 	%r129, %r126, 24;
	mul.wide.u32 	%rd181, %r129, 4;
	add.s64 	%rd182, %rd134, %rd181;
	st.global.f32 	[%rd182], %f279;
	add.s32 	%r130, %r122, %r112;
	mul.wide.u32 	%rd183, %r130, 4;
	add.s64 	%rd184, %rd134, %rd183;
	st.global.f32 	[%rd184], %f278;
	add.s32 	%r131, %r130, 8;
	mul.wide.u32 	%rd185, %r131, 4;
	add.s64 	%rd186, %rd134, %rd185;
	st.global.f32 	[%rd186], %f277;
	add.s32 	%r132, %r130, 16;
	mul.wide.u32 	%rd187, %r132, 4;
	add.s64 	%rd188, %rd134, %rd187;
	st.global.f32 	[%rd188], %f276;
	add.s32 	%r133, %r130, 24;
	mul.wide.u32 	%rd189, %r133, 4;
	add.s64 	%rd190, %rd134, %rd189;
	st.global.f32 	[%rd190], %f275;
	add.s32 	%r134, %r130, %r107;
	mul.wide.u32 	%rd191, %r134, 4;
	add.s64 	%rd192, %rd134, %rd191;
	st.global.f32 	[%rd192], %f274;
	add.s32 	%r135, %r134, 8;
	mul.wide.u32 	%rd193, %r135, 4;
	add.s64 	%rd194, %rd134, %rd193;
	st.global.f32 	[%rd194], %f273;
	add.s32 	%r136, %r134, 16;
	mul.wide.u32 	%rd195, %r136, 4;
	add.s64 	%rd196, %rd134, %rd195;
	st.global.f32 	[%rd196], %f272;
	add.s32 	%r137, %r134, 24;
	mul.wide.u32 	%rd197, %r137, 4;
	add.s64 	%rd198, %rd134, %rd197;
	st.global.f32 	[%rd198], %f271;
	ret;

}


// ===== COMPILED SASS (sm_100) =====

	.target	sm_100

	.elftype	@"ET_EXEC"


//--------------------- .note.nv.tkinfo           --------------------------
	.section	.note.nv.tkinfo,"",@"SHT_NOTE"
	.sectionflags	@"SHF_NOTE_NV_TKINFO"
	.tkinfo
        /*0018*/ 	.word	0x00000002
        /*0030*/ 	.string	""
        /*0030*/ 	.string	"ptxas"
        /*0030*/ 	.string	"Cuda compilation tools, release 13.0, V13.0.88"
        /*0030*/ 	.string	"Build cuda_13.0.r13.0/compiler.36424714_0"
        /*0030*/ 	.string	"-arch sm_100 -m 64 "



//--------------------- .note.nv.cuinfo           --------------------------
	.section	.note.nv.cuinfo,"",@"SHT_NOTE"
	.sectionflags	@"SHF_NOTE_NV_CUINFO"
        /*0018*/ 	.short	0x0002
        /*001a*/ 	.short	0x0064
        /*001c*/ 	.short	0x0082
	.zero		2


//--------------------- .nv.info                  --------------------------
	.section	.nv.info,"",@"SHT_CUDA_INFO"
	.align	4


	//----- nvinfo : EIATTR_REGCOUNT
	.align		4
        /*0000*/ 	.byte	0x04, 0x2f
        /*0002*/ 	.short	(.L_1 - .L_0)
	.align		4
.L_0:
        /*0004*/ 	.word	index@(_Z14gemm_kernel_v2PKfS0_Pfiii)
        /*0008*/ 	.word	0x00000050


	//----- nvinfo : EIATTR_FRAME_SIZE
	.align		4
.L_1:
        /*000c*/ 	.byte	0x04, 0x11
        /*000e*/ 	.short	(.L_3 - .L_2)
	.align		4
.L_2:
        /*0010*/ 	.word	index@(_Z14gemm_kernel_v2PKfS0_Pfiii)
        /*0014*/ 	.word	0x00000000


	//----- nvinfo : EIATTR_MIN_STACK_SIZE
	.align		4
.L_3:
        /*0018*/ 	.byte	0x04, 0x12
        /*001a*/ 	.short	(.L_5 - .L_4)
	.align		4
.L_4:
        /*001c*/ 	.word	index@(_Z14gemm_kernel_v2PKfS0_Pfiii)
        /*0020*/ 	.word	0x00000000
.L_5:


//--------------------- .nv.compat                --------------------------
	.section	.nv.compat,"",@"SHT_CUDA_COMPAT_INFO"
	.align	4
        /*0000*/ 	.byte	0x02, 0x09, 0x00, 0x00, 0x02, 0x02, 0x01, 0x00, 0x02, 0x05, 0x05, 0x00, 0x03, 0x07, 0x01, 0x01
        /*0010*/ 	.byte	0x02, 0x03, 0x00, 0x00, 0x02, 0x06, 0x01, 0x00, 0x04, 0x0b, 0x08, 0x00, 0x09, 0x00, 0x00, 0x00
        /*0020*/ 	.byte	0x00, 0x00, 0x00, 0x00


//--------------------- .nv.info._Z14gemm_kernel_v2PKfS0_Pfiii --------------------------
	.section	.nv.info._Z14gemm_kernel_v2PKfS0_Pfiii,"",@"SHT_CUDA_INFO"
	.sectionflags	@""
	.align	4


	//----- nvinfo : EIATTR_CUDA_API_VERSION
	.align		4
        /*0000*/ 	.byte	0x04, 0x37
        /*0002*/ 	.short	(.L_7 - .L_6)
.L_6:
        /*0004*/ 	.word	0x00000082


	//----- nvinfo : EIATTR_KPARAM_INFO
	.align		4
.L_7:
        /*0008*/ 	.byte	0x04, 0x17
        /*000a*/ 	.short	(.L_9 - .L_8)
.L_8:
        /*000c*/ 	.word	0x00000000
        /*0010*/ 	.short	0x0005
        /*0012*/ 	.short	0x0020
        /*0014*/ 	.byte	0x00, 0xf0, 0x11, 0x00


	//----- nvinfo : EIATTR_KPARAM_INFO
	.align		4
.L_9:
        /*0018*/ 	.byte	0x04, 0x17
        /*001a*/ 	.short	(.L_11 - .L_10)
.L_10:
        /*001c*/ 	.word	0x00000000
        /*0020*/ 	.short	0x0004
        /*0022*/ 	.short	0x001c
        /*0024*/ 	.byte	0x00, 0xf0, 0x11, 0x00


	//----- nvinfo : EIATTR_KPARAM_INFO
	.align		4
.L_11:
        /*0028*/ 	.byte	0x04, 0x17
        /*002a*/ 	.short	(.L_13 - .L_12)
.L_12:
        /*002c*/ 	.word	0x00000000
        /*0030*/ 	.short	0x0003
        /*0032*/ 	.short	0x0018
        /*0034*/ 	.byte	0x00, 0xf0, 0x11, 0x00


	//----- nvinfo : EIATTR_KPARAM_INFO
	.align		4
.L_13:
        /*0038*/ 	.byte	0x04, 0x17
        /*003a*/ 	.short	(.L_15 - .L_14)
.L_14:
        /*003c*/ 	.word	0x00000000
        /*0040*/ 	.short	0x0002
        /*0042*/ 	.short	0x0010
        /*0044*/ 	.byte	0x00, 0xf5, 0x21, 0x00


	//----- nvinfo : EIATTR_KPARAM_INFO
	.align		4
.L_15:
        /*0048*/ 	.byte	0x04, 0x17
        /*004a*/ 	.short	(.L_17 - .L_16)
.L_16:
        /*004c*/ 	.word	0x00000000
        /*0050*/ 	.short	0x0001
        /*0052*/ 	.short	0x0008
        /*0054*/ 	.byte	0x00, 0xf5, 0x21, 0x00


	//----- nvinfo : EIATTR_KPARAM_INFO
	.align		4
.L_17:
        /*0058*/ 	.byte	0x04, 0x17
        /*005a*/ 	.short	(.L_19 - .L_18)
.L_18:
        /*005c*/ 	.word	0x00000000
        /*0060*/ 	.short	0x0000
        /*0062*/ 	.short	0x0000
        /*0064*/ 	.byte	0x00, 0xf5, 0x21, 0x00


	//----- nvinfo : EIATTR_SPARSE_MMA_MASK
	.align		4
.L_19:
        /*0068*/ 	.byte	0x03, 0x50
        /*006a*/ 	.short	0x0000


	//----- nvinfo : EIATTR_MAXREG_COUNT
	.align		4
        /*006c*/ 	.byte	0x03, 0x1b
        /*006e*/ 	.short	0x00ff


	//----- nvinfo : EIATTR_NUM_BARRIERS
	.align		4
        /*0070*/ 	.byte	0x02, 0x4c
        /*0072*/ 	.byte	0x01
	.zero		1


	//----- nvinfo : EIATTR_MERCURY_ISA_VERSION
	.align		4
        /*0074*/ 	.byte	0x03, 0x5f
        /*0076*/ 	.short	0x0101


	//----- nvinfo : EIATTR_VRC_CTA_INIT_COUNT
	.align		4
        /*0078*/ 	.byte	0x02, 0x4a
	.zero		1
	.zero		1


	//----- nvinfo : EIATTR_EXIT_INSTR_OFFSETS
	.align		4
        /*007c*/ 	.byte	0x04, 0x1c
        /*007e*/ 	.short	(.L_21 - .L_20)


	//   ....[0]....
.L_20:
        /*0080*/ 	.word	0x00002440


	//----- nvinfo : EIATTR_CBANK_PARAM_SIZE
	.align		4
.L_21:
        /*0084*/ 	.byte	0x03, 0x19
        /*0086*/ 	.short	0x0024


	//----- nvinfo : EIATTR_PARAM_CBANK
	.align		4
        /*0088*/ 	.byte	0x04, 0x0a
        /*008a*/ 	.short	(.L_23 - .L_22)
	.align		4
.L_22:
        /*008c*/ 	.word	index@(.nv.constant0._Z14gemm_kernel_v2PKfS0_Pfiii)
        /*0090*/ 	.short	0x0380
        /*0092*/ 	.short	0x0024


	//----- nvinfo : EIATTR_SW_WAR
	.align		4
.L_23:
        /*0094*/ 	.byte	0x04, 0x36
        /*0096*/ 	.short	(.L_25 - .L_24)
.L_24:
        /*0098*/ 	.word	0x00000008
.L_25:


//--------------------- .nv.callgraph             --------------------------
	.section	.nv.callgraph,"",@"SHT_CUDA_CALLGRAPH"
	.align	4
	.sectionentsize	8
	.align		4
        /*0000*/ 	.word	0x00000000
	.align		4
        /*0004*/ 	.word	0xffffffff
	.align		4
        /*0008*/ 	.word	0x00000000
	.align		4
        /*000c*/ 	.word	0xfffffffe
	.align		4
        /*0010*/ 	.word	0x00000000
	.align		4
        /*0014*/ 	.word	0xfffffffd
	.align		4
        /*0018*/ 	.word	0x00000000
	.align		4
        /*001c*/ 	.word	0xfffffffc


//--------------------- .text._Z14gemm_kernel_v2PKfS0_Pfiii --------------------------
	.section	.text._Z14gemm_kernel_v2PKfS0_Pfiii,"ax",@progbits
	.align	128
        .global         _Z14gemm_kernel_v2PKfS0_Pfiii
        .type           _Z14gemm_kernel_v2PKfS0_Pfiii,@function
        .size           _Z14gemm_kernel_v2PKfS0_Pfiii,(.L_x_4 - _Z14gemm_kernel_v2PKfS0_Pfiii)
        .other          _Z14gemm_kernel_v2PKfS0_Pfiii,@"STO_CUDA_ENTRY STV_DEFAULT"
_Z14gemm_kernel_v2PKfS0_Pfiii:
.text._Z14gemm_kernel_v2PKfS0_Pfiii:
[----:B------:R-:W-:Y:S01]  /*0000*/  LDC R1, c[0x0][0x37c] ;  /* 0x0000df00ff017b82 */ /* 0x000fe20000000800 */
[----:B------:R-:W0:Y:S07]  /*0010*/  LDCU UR4, c[0x0][0x3a0] ;  /* 0x00007400ff0477ac */ /* 0x000e2e0008000800 */
[----:B------:R-:W1:Y:S01]  /*0020*/  S2UR UR5, SR_CTAID.Y ;  /* 0x00000000000579c3 */ /* 0x000e620000002600 */
[----:B------:R-:W2:Y:S01]  /*0030*/  S2R R0, SR_CTAID.X ;  /* 0x0000000000007919 */ /* 0x000ea20000002500 */
[----:B------:R-:W-:Y:S01]  /*0040*/  HFMA2 R3, -RZ, RZ, 0, 0 ;  /* 0x00000000ff037431 */ /* 0x000fe200000001ff */
[----:B------:R-:W-:Y:S01]  /*0050*/  CS2R R44, SRZ ;  /* 0x00000000002c7805 */ /* 0x000fe2000001ff00 */
[----:B------:R-:W-:Y:S01]  /*0060*/  HFMA2 R42, -RZ, RZ, 0, 0 ;  /* 0x00000000ff2a7431 */ /* 0x000fe200000001ff */
[----:B------:R-:W-:Y:S01]  /*0070*/  MOV R9, RZ ;  /* 0x000000ff00097202 */ /* 0x000fe20000000f00 */
[----:B------:R-:W-:Y:S01]  /*0080*/  HFMA2 R66, -RZ, RZ, 0, 0 ;  /* 0x00000000ff427431 */ /* 0x000fe200000001ff */
[----:B------:R-:W-:Y:S01]  /*0090*/  CS2R R40, SRZ ;  /* 0x0000000000287805 */ /* 0x000fe2000001ff00 */
[----:B------:R-:W-:Y:S01]  /*00a0*/  HFMA2 R34, -RZ, RZ, 0, 0 ;  /* 0x00000000ff227431 */ /* 0x000fe200000001ff */
[----:B------:R-:W-:Y:S01]  /*00b0*/  CS2R R60, SRZ ;  /* 0x00000000003c7805 */ /* 0x000fe2000001ff00 */
[----:B------:R-:W-:Y:S01]  /*00c0*/  HFMA2 R58, -RZ, RZ, 0, 0 ;  /* 0x00000000ff3a7431 */ /* 0x000fe200000001ff */
[----:B------:R-:W-:Y:S01]  /*00d0*/  CS2R R62, SRZ ;  /* 0x00000000003e7805 */ /* 0x000fe2000001ff00 */
[----:B------:R-:W-:Y:S01]  /*00e0*/  HFMA2 R48, -RZ, RZ, 0, 0 ;  /* 0x00000000ff307431 */ /* 0x000fe200000001ff */
[----:B------:R-:W-:-:S02]  /*00f0*/  MOV R64, RZ ;  /* 0x000000ff00407202 */ /* 0x000fc40000000f00 */
[----:B------:R-:W-:Y:S02]  /*0100*/  CS2R R50, SRZ ;  /* 0x0000000000327805 */ /* 0x000fe4000001ff00 */
[----:B------:R-:W-:Y:S02]  /*0110*/  MOV R68, RZ ;  /* 0x000000ff00447202 */ /* 0x000fe40000000f00 */
[----:B------:R-:W-:Y:S01]  /*0120*/  CS2R R52, SRZ ;  /* 0x0000000000347805 */ /* 0x000fe2000001ff00 */
[----:B0-----:R-:W-:Y:S01]  /*0130*/  UISETP.GE.AND UP0, UPT, UR4, 0x1, UPT ;  /* 0x000000010400788c */ /* 0x001fe2000bf06270 */
[----:B------:R-:W-:Y:S02]  /*0140*/  CS2R R54, SRZ ;  /* 0x0000000000367805 */ /* 0x000fe4000001ff00 */
[----:B------:R-:W-:Y:S02]  /*0150*/  CS2R R36, SRZ ;  /* 0x0000000000247805 */ /* 0x000fe4000001ff00 */
[----:B------:R-:W-:-:S02]  /*0160*/  CS2R R32, SRZ ;  /* 0x0000000000207805 */ /* 0x000fc4000001ff00 */
[----:B------:R-:W-:Y:S02]  /*0170*/  MOV R70, RZ ;  /* 0x000000ff00467202 */ /* 0x000fe40000000f00 */
[----:B------:R-:W-:Y:S02]  /*0180*/  CS2R R28, SRZ ;  /* 0x00000000001c7805 */ /* 0x000fe4000001ff00 */
[----:B------:R-:W-:Y:S01]  /*0190*/  MOV R56, RZ ;  /* 0x000000ff00387202 */ /* 0x000fe20000000f00 */
[----:B------:R-:W0:Y:S01]  /*01a0*/  LDCU.64 UR10, c[0x0][0x358] ;  /* 0x00006b00ff0a77ac */ /* 0x000e220008000a00 */
[----:B------:R-:W-:Y:S01]  /*01b0*/  MOV R72, RZ ;  /* 0x000000ff00487202 */ /* 0x000fe20000000f00 */
[----:B-1----:R-:W-:Y:S01]  /*01c0*/  USHF.L.U32 UR5, UR5, 0x5, URZ ;  /* 0x0000000505057899 */ /* 0x002fe200080006ff */
[----:B--2---:R-:W-:Y:S11]  /*01d0*/  BRA.U !UP0, `(.L_x_0) ;  /* 0x0000001d08007547 */ /* 0x004ff6000b800000 */
[----:B------:R-:W1:Y:S01]  /*01e0*/  S2R R11, SR_TID.Y ;  /* 0x00000000000b7919 */ /* 0x000e620000002200 */
[----:B------:R-:W2:Y:S01]  /*01f0*/  S2UR UR7, SR_CgaCtaId ;  /* 0x00000000000779c3 */ /* 0x000ea20000008800 */
[----:B------:R-:W3:Y:S01]  /*0200*/  LDCU UR8, c[0x0][0x360] ;  /* 0x00006c00ff0877ac */ /* 0x000ee20008000800 */
[----:B------:R-:W-:Y:S01]  /*0210*/  MOV R3, RZ ;  /* 0x000000ff00037202 */ /* 0x000fe20000000f00 */
[----:B------:R-:W3:Y:S01]  /*0220*/  S2R R8, SR_TID.X ;  /* 0x0000000000087919 */ /* 0x000ee20000002100 */
[----:B------:R-:W-:Y:S02]  /*0230*/  UMOV UR4, 0x400 ;  /* 0x0000040000047882 */ /* 0x000fe40000000000 */
[----:B------:R-:W-:Y:S02]  /*0240*/  UIADD3 UR6, UPT, UPT, UR4, 0x1000, URZ ;  /* 0x0000100004067890 */ /* 0x000fe4000fffe0ff */
[----:B--2---:R-:W-:Y:S02]  /*0250*/  ULEA UR4, UR7, UR4, 0x18 ;  /* 0x0000000407047291 */ /* 0x004fe4000f8ec0ff */
[----:B------:R-:W-:-:S04]  /*0260*/  ULEA UR6, UR7, UR6, 0x18 ;  /* 0x0000000607067291 */ /* 0x000fc8000f8ec0ff */
[C---:B-1----:R-:W-:Y:S01]  /*0270*/  LEA R10, R11.reuse, UR4, 0x7 ;  /* 0x000000040b0a7c11 */ /* 0x042fe2000f8e38ff */
[----:B------:R-:W-:Y:S01]  /*0280*/  UMOV UR4, URZ ;  /* 0x000000ff00047c82 */ /* 0x000fe20008000000 */
[----:B---3--:R-:W-:Y:S01]  /*0290*/  IMAD R11, R11, UR8, R8 ;  /* 0x000000080b0b7c24 */ /* 0x008fe2000f8e0208 */
[----:B------:R-:W-:Y:S02]  /*02a0*/  LEA R8, R8, UR6, 0x2 ;  /* 0x0000000608087c11 */ /* 0x000fe4000f8e10ff */
[----:B------:R-:W-:-:S07]  /*02b0*/  IADD3 R10, PT, PT, R10, 0x800, RZ ;  /* 0x000008000a0a7810 */ /* 0x000fce0007ffe0ff */
.L_x_2:
[----:B------:R-:W1:Y:S01]  /*02c0*/  LDC R2, c[0x0][0x3a0] ;  /* 0x0000e800ff027b82 */ /* 0x000e620000000800 */
[----:B------:R-:W-:Y:S02]  /*02d0*/  IADD3 R13, PT, PT, R11, UR4, RZ ;  /* 0x000000040b0d7c10 */ /* 0x000fe4000fffe0ff */
[----:B------:R-:W-:-:S05]  /*02e0*/  LEA R17, R0, R11, 0x5 ;  /* 0x0000000b00117211 */ /* 0x000fca00078e28ff */
[----:B------:R-:W2:Y:S08]  /*02f0*/  LDC.64 R6, c[0x0][0x380] ;  /* 0x0000e000ff067b82 */ /* 0x000eb00000000a00 */
[----:B------:R-:W3:Y:S08]  /*0300*/  LDC R12, c[0x0][0x39c] ;  /* 0x0000e700ff0c7b82 */ /* 0x000ef00000000800 */
[----:B------:R-:W4:Y:S01]  /*0310*/  LDC.64 R4, c[0x0][0x388] ;  /* 0x0000e200ff047b82 */ /* 0x000f220000000a00 */
[----:B-1----:R-:W-:-:S04]  /*0320*/  IMAD R13, R2, UR5, R13 ;  /* 0x00000005020d7c24 */ /* 0x002fc8000f8e020d */
[----:B--2---:R-:W-:-:S05]  /*0330*/  IMAD.WIDE.U32 R14, R13, 0x4, R6 ;  /* 0x000000040d0e7825 */ /* 0x004fca00078e0006 */
[----:B0-----:R-:W2:Y:S01]  /*0340*/  LDG.E R59, desc[UR10][R14.64] ;  /* 0x0000000a0e3b7981 */ /* 0x001ea2000c1e1900 */
[----:B---3--:R-:W-:-:S04]  /*0350*/  IMAD R17, R12, UR4, R17 ;  /* 0x000000040c117c24 */ /* 0x008fc8000f8e0211 */
[----:B----4-:R-:W-:-:S06]  /*0360*/  IMAD.WIDE.U32 R76, R17, 0x4, R4 ;  /* 0x00000004114c7825 */ /* 0x010fcc00078e0004 */
[----:B------:R-:W3:Y:S01]  /*0370*/  LDG.E R76, desc[UR10][R76.64] ;  /* 0x0000000a4c4c7981 */ /* 0x000ee2000c1e1900 */
[----:B------:R-:W-:Y:S02]  /*0380*/  IADD3 R21, PT, PT, R13, R2, RZ ;  /* 0x000000020d157210 */ /* 0x000fe40007ffe0ff */
[----:B------:R-:W-:-:S03]  /*0390*/  IADD3 R25, PT, PT, R17, R12, RZ ;  /* 0x0000000c11197210 */ /* 0x000fc60007ffe0ff */
[----:B------:R-:W-:-:S04]  /*03a0*/  IMAD.WIDE.U32 R22, R21, 0x4, R6 ;  /* 0x0000000415167825 */ /* 0x000fc800078e0006 */
[----:B------:R-:W-:Y:S01]  /*03b0*/  IMAD.WIDE.U32 R18, R25, 0x4, R4 ;  /* 0x0000000419127825 */ /* 0x000fe200078e0004 */
[----:B------:R0:W4:Y:S05]  /*03c0*/  LDG.E R13, desc[UR10][R22.64] ;  /* 0x0000000a160d7981 */ /* 0x00012a000c1e1900 */
[----:B------:R1:W5:Y:S01]  /*03d0*/  LDG.E R18, desc[UR10][R18.64] ;  /* 0x0000000a12127981 */ /* 0x000362000c1e1900 */
[-C--:B------:R-:W-:Y:S01]  /*03e0*/  IADD3 R21, PT, PT, R21, R2.reuse, RZ ;  /* 0x0000000215157210 */ /* 0x080fe20007ffe0ff */
[----:B------:R-:W1:Y:S03]  /*03f0*/  S2UR UR9, SR_CgaCtaId ;  /* 0x00000000000979c3 */ /* 0x000e660000008800 */
[----:B------:R-:W-:-:S02]  /*0400*/  IADD3 R27, PT, PT, R21, R2, RZ ;  /* 0x00000002151b7210 */ /* 0x000fc40007ffe0ff */
[----:B------:R-:W-:Y:S02]  /*0410*/  IADD3 R25, PT, PT, R25, R12, RZ ;  /* 0x0000000c19197210 */ /* 0x000fe40007ffe0ff */
[-C--:B0-----:R-:W-:Y:S01]  /*0420*/  IADD3 R23, PT, PT, R27, R2.reuse, RZ ;  /* 0x000000021b177210 */ /* 0x081fe20007ffe0ff */
[----:B------:R-:W0:Y:S01]  /*0430*/  S2UR UR7, SR_CgaCtaId ;  /* 0x00000000000779c3 */ /* 0x000e220000008800 */
[----:B------:R-:W-:Y:S02]  /*0440*/  IMAD.WIDE.U32 R16, R21, 0x4, R6 ;  /* 0x0000000415107825 */ /* 0x000fe400078e0006 */
[----:B-1----:R-:W-:Y:S02]  /*0450*/  IADD3 R19, PT, PT, R23, R2, RZ ;  /* 0x0000000217137210 */ /* 0x002fe40007ffe0ff */
[C---:B------:R-:W-:Y:S01]  /*0460*/  IMAD.WIDE.U32 R14, R25.reuse, 0x4, R4 ;  /* 0x00000004190e7825 */ /* 0x040fe200078e0004 */
[----:B------:R-:W-:Y:S01]  /*0470*/  IADD3 R25, PT, PT, R25, R12, RZ ;  /* 0x0000000c19197210 */ /* 0x000fe20007ffe0ff */
[----:B------:R1:W5:Y:S01]  /*0480*/  LDG.E R57, desc[UR10][R16.64] ;  /* 0x0000000a10397981 */ /* 0x000362000c1e1900 */
[----:B------:R-:W-:Y:S01]  /*0490*/  IADD3 R43, PT, PT, R19, R2, RZ ;  /* 0x00000002132b7210 */ /* 0x000fe20007ffe0ff */
[----:B------:R-:W-:Y:S01]  /*04a0*/  IMAD.WIDE.U32 R20, R27, 0x4, R6 ;  /* 0x000000041b147825 */ /* 0x000fe200078e0006 */
[----:B------:R-:W-:Y:S01]  /*04b0*/  UMOV UR8, 0x400 ;  /* 0x0000040000087882 */ /* 0x000fe20000000000 */
[----:B------:R0:W5:Y:S02]  /*04c0*/  LDG.E R49, desc[UR10][R14.64] ;  /* 0x0000000a0e317981 */ /* 0x000164000c1e1900 */
[----:B------:R-:W-:Y:S01]  /*04d0*/  IMAD.WIDE.U32 R38, R25, 0x4, R4 ;  /* 0x0000000419267825 */ /* 0x000fe200078e0004 */
[----:B------:R-:W-:Y:S01]  /*04e0*/  UMOV UR6, 0x400 ;  /* 0x0000040000067882 */ /* 0x000fe20000000000 */
[----:B------:R0:W5:Y:S02]  /*04f0*/  LDG.E R31, desc[UR10][R20.64] ;  /* 0x0000000a141f7981 */ /* 0x000164000c1e1900 */
[--C-:B-1----:R-:W-:Y:S01]  /*0500*/  IMAD.WIDE.U32 R16, R19, 0x4, R6.reuse ;  /* 0x0000000413107825 */ /* 0x102fe200078e0006 */
[-C--:B------:R-:W-:Y:S01]  /*0510*/  IADD3 R19, PT, PT, R25, R12.reuse, RZ ;  /* 0x0000000c19137210 */ /* 0x080fe20007ffe0ff */
[----:B------:R-:W5:Y:S02]  /*0520*/  LDG.E R38, desc[UR10][R38.64] ;  /* 0x0000000a26267981 */ /* 0x000f64000c1e1900 */
[----:B------:R-:W-:Y:S01]  /*0530*/  IMAD.WIDE.U32 R22, R23, 0x4, R6 ;  /* 0x0000000417167825 */ /* 0x000fe200078e0006 */
[----:B------:R-:W-:Y:S01]  /*0540*/  ULEA UR8, UR9, UR8, 0x18 ;  /* 0x0000000809087291 */ /* 0x000fe2000f8ec0ff */
[----:B------:R1:W5:Y:S02]  /*0550*/  LDG.E R47, desc[UR10][R16.64] ;  /* 0x0000000a102f7981 */ /* 0x000364000c1e1900 */
[C---:B------:R-:W-:Y:S01]  /*0560*/  IMAD.WIDE.U32 R74, R19.reuse, 0x4, R4 ;  /* 0x00000004134a7825 */ /* 0x040fe200078e0004 */
[----:B------:R-:W-:Y:S01]  /*0570*/  IADD3 R19, PT, PT, R19, R12, RZ ;  /* 0x0000000c13137210 */ /* 0x000fe20007ffe0ff */
[----:B------:R1:W5:Y:S02]  /*0580*/  LDG.E R35, desc[UR10][R22.64] ;  /* 0x0000000a16237981 */ /* 0x000364000c1e1900 */
[C---:B0-----:R-:W-:Y:S01]  /*0590*/  IMAD.WIDE.U32 R14, R43.reuse, 0x4, R6 ;  /* 0x000000042b0e7825 */ /* 0x041fe200078e0006 */
[----:B------:R-:W-:Y:S01]  /*05a0*/  UIADD3 UR6, UPT, UPT, UR6, 0x1000, URZ ;  /* 0x0000100006067890 */ /* 0x000fe2000fffe0ff */
[----:B------:R-:W5:Y:S01]  /*05b0*/  LDG.E R74, desc[UR10][R74.64] ;  /* 0x0000000a4a4a7981 */ /* 0x000f62000c1e1900 */
[----:B------:R-:W-:-:S03]  /*05c0*/  IADD3 R21, PT, PT, R43, R2, RZ ;  /* 0x000000022b157210 */ /* 0x000fc60007ffe0ff */
[----:B------:R0:W5:Y:S01]  /*05d0*/  LDG.E R27, desc[UR10][R14.64] ;  /* 0x0000000a0e1b7981 */ /* 0x000162000c1e1900 */
[----:B------:R-:W-:Y:S01]  /*05e0*/  ULEA UR6, UR7, UR6, 0x18 ;  /* 0x0000000607067291 */ /* 0x000fe2000f8ec0ff */
[----:B------:R-:W-:Y:S01]  /*05f0*/  LEA R20, R11, UR8, 0x2 ;  /* 0x000000080b147c11 */ /* 0x000fe2000f8e10ff */
[----:B-1----:R-:W-:-:S04]  /*0600*/  IMAD.WIDE.U32 R16, R19, 0x4, R4 ;  /* 0x0000000413107825 */ /* 0x002fc800078e0004 */
[----:B------:R-:W-:Y:S01]  /*0610*/  IMAD.WIDE.U32 R22, R21, 0x4, R6 ;  /* 0x0000000415167825 */ /* 0x000fe200078e0006 */
[-C--:B0-----:R-:W-:Y:S01]  /*0620*/  IADD3 R15, PT, PT, R19, R12.reuse, RZ ;  /* 0x0000000c130f7210 */ /* 0x081fe20007ffe0ff */
[----:B------:R-:W5:Y:S03]  /*0630*/  LDG.E R46, desc[UR10][R16.64] ;  /* 0x0000000a102e7981 */ /* 0x000f66000c1e1900 */
[C---:B------:R-:W-:Y:S01]  /*0640*/  IADD3 R39, PT, PT, R15.reuse, R12, RZ ;  /* 0x0000000c0f277210 */ /* 0x040fe20007ffe0ff */
[--C-:B------:R-:W-:Y:S01]  /*0650*/  IMAD.WIDE.U32 R24, R15, 0x4, R4.reuse ;  /* 0x000000040f187825 */ /* 0x100fe200078e0004 */
[----:B------:R-:W-:Y:S01]  /*0660*/  LEA R19, R11, UR6, 0x2 ;  /* 0x000000060b137c11 */ /* 0x000fe2000f8e10ff */
[----:B------:R0:W5:Y:S01]  /*0670*/  LDG.E R43, desc[UR10][R22.64] ;  /* 0x0000000a162b7981 */ /* 0x000162000c1e1900 */
[----:B------:R-:W-:Y:S01]  /*0680*/  IADD3 R21, PT, PT, R21, R2, RZ ;  /* 0x0000000215157210 */ /* 0x000fe20007ffe0ff */
[----:B------:R-:W-:-:S02]  /*0690*/  IMAD.WIDE.U32 R14, R39, 0x4, R4 ;  /* 0x00000004270e7825 */ /* 0x000fc400078e0004 */
[----:B------:R-:W5:Y:S01]  /*06a0*/  LDG.E R30, desc[UR10][R24.64] ;  /* 0x0000000a181e7981 */ /* 0x000f62000c1e1900 */
[----:B------:R-:W-:-:S03]  /*06b0*/  IADD3 R65, PT, PT, R21, R2, RZ ;  /* 0x0000000215417210 */ /* 0x000fc60007ffe0ff */
[----:B------:R1:W5:Y:S01]  /*06c0*/  LDG.E R26, desc[UR10][R14.64] ;  /* 0x0000000a0e1a7981 */ /* 0x000362000c1e1900 */
[----:B0-----:R-:W-:-:S04]  /*06d0*/  IMAD.WIDE.U32 R22, R21, 0x4, R6 ;  /* 0x0000000415167825 */ /* 0x001fc800078e0006 */
[C---:B------:R-:W-:Y:S01]  /*06e0*/  IMAD.WIDE.U32 R16, R65.reuse, 0x4, R6 ;  /* 0x0000000441107825 */ /* 0x040fe200078e0006 */
[----:B------:R-:W-:-:S04]  /*06f0*/  IADD3 R65, PT, PT, R65, R2, RZ ;  /* 0x0000000241417210 */ /* 0x000fc80007ffe0ff */
[----:B------:R0:W5:Y:S01]  /*0700*/  LDG.E R21, desc[UR10][R16.64] ;  /* 0x0000000a10157981 */ /* 0x000162000c1e1900 */
[----:B-1----:R-:W-:-:S03]  /*0710*/  IMAD.WIDE.U32 R14, R65, 0x4, R6 ;  /* 0x00000004410e7825 */ /* 0x002fc600078e0006 */
[----:B--2---:R1:W-:Y:S02]  /*0720*/  STS [R20], R59 ;  /* 0x0000003b14007388 */ /* 0x0043e40000000800 */
[-C--:B-1----:R-:W-:Y:S02]  /*0730*/  IADD3 R59, PT, PT, R39, R12.reuse, RZ ;  /* 0x0000000c273b7210 */ /* 0x082fe40007ffe0ff */
[----:B------:R-:W2:Y:S04]  /*0740*/  LDG.E R39, desc[UR10][R22.64] ;  /* 0x0000000a16277981 */ /* 0x000ea8000c1e1900 */
[----:B---3--:R1:W-:Y:S01]  /*0750*/  STS [R19], R76 ;  /* 0x0000004c13007388 */ /* 0x0083e20000000800 */
[C---:B------:R-:W-:Y:S01]  /*0760*/  IADD3 R25, PT, PT, R59.reuse, R12, RZ ;  /* 0x0000000c3b197210 */ /* 0x040fe20007ffe0ff */
[----:B-1----:R-:W-:-:S03]  /*0770*/  IMAD.WIDE.U32 R76, R59, 0x4, R4 ;  /* 0x000000043b4c7825 */ /* 0x002fc600078e0004 */
[----:B------:R-:W-:-:S03]  /*0780*/  IADD3 R59, PT, PT, R25, R12, RZ ;  /* 0x0000000c193b7210 */ /* 0x000fc60007ffe0ff */
[----:B------:R-:W3:Y:S01]  /*0790*/  LDG.E R76, desc[UR10][R76.64] ;  /* 0x0000000a4c4c7981 */ /* 0x000ee2000c1e1900 */
[----:B------:R-:W-:-:S03]  /*07a0*/  IMAD.WIDE.U32 R24, R25, 0x4, R4 ;  /* 0x0000000419187825 */ /* 0x000fc600078e0004 */
[----:B----4-:R1:W-:Y:S01]  /*07b0*/  STS [R20+0x80], R13 ;  /* 0x0000800d14007388 */ /* 0x0103e20000000800 */
[----:B0-----:R-:W-:-:S03]  /*07c0*/  IMAD.WIDE.U32 R16, R59, 0x4, R4 ;  /* 0x000000043b107825 */ /* 0x001fc600078e0004 */
[----:B------:R0:W4:Y:S04]  /*07d0*/  LDG.E R24, desc[UR10][R24.64] ;  /* 0x0000000a18187981 */ /* 0x000128000c1e1900 */
[----:B-1----:R1:W4:Y:S01]  /*07e0*/  LDG.E R13, desc[UR10][R14.64] ;  /* 0x0000000a0e0d7981 */ /* 0x002322000c1e1900 */
[----:B0-----:R-:W-:-:S03]  /*07f0*/  IADD3 R25, PT, PT, R59, R12, RZ ;  /* 0x0000000c3b197210 */ /* 0x001fc60007ffe0ff */
[----:B-----5:R0:W-:Y:S01]  /*0800*/  STS [R19+0x80], R18 ;  /* 0x0000801213007388 */ /* 0x0201e20000000800 */
[----:B-1----:R-:W-:-:S03]  /*0810*/  IADD3 R15, PT, PT, R65, R2, RZ ;  /* 0x00000002410f7210 */ /* 0x002fc60007ffe0ff */
[----:B0-----:R0:W5:Y:S02]  /*0820*/  LDG.E R18, desc[UR10][R16.64] ;  /* 0x0000000a10127981 */ /* 0x001164000c1e1900 */
[----:B------:R-:W-:-:S06]  /*0830*/  IMAD.WIDE.U32 R22, R15, 0x4, R6 ;  /* 0x000000040f167825 */ /* 0x000fcc00078e0006 */
[----:B------:R-:W5:Y:S01]  /*0840*/  LDG.E R23, desc[UR10][R22.64] ;  /* 0x0000000a16177981 */ /* 0x000f62000c1e1900 */
[----:B0-----:R-:W-:-:S06]  /*0850*/  IMAD.WIDE.U32 R16, R25, 0x4, R4 ;  /* 0x0000000419107825 */ /* 0x001fcc00078e0004 */
[----:B------:R0:W5:Y:S04]  /*0860*/  LDG.E R16, desc[UR10][R16.64] ;  /* 0x0000000a10107981 */ /* 0x000168000c1e1900 */
[----:B------:R1:W-:Y:S04]  /*0870*/  STS [R20+0x100], R57 ;  /* 0x0001003914007388 */ /* 0x0003e80000000800 */
[----:B------:R0:W-:Y:S01]  /*0880*/  STS [R19+0x100], R49 ;  /* 0x0001003113007388 */ /* 0x0001e20000000800 */
[----:B-1----:R-:W-:-:S03]  /*0890*/  IADD3 R57, PT, PT, R15, R2, RZ ;  /* 0x000000020f397210 */ /* 0x002fc60007ffe0ff */
[----:B------:R-:W-:Y:S02]  /*08a0*/  STS [R20+0x180], R31 ;  /* 0x0001801f14007388 */ /* 0x000fe40000000800 */
[C---:B------:R-:W-:Y:S01]  /*08b0*/  IMAD.WIDE.U32 R14, R57.reuse, 0x4, R6 ;  /* 0x00000004390e7825 */ /* 0x040fe200078e0006 */
[----:B------:R-:W-:Y:S01]  /*08c0*/  IADD3 R57, PT, PT, R57, R2, RZ ;  /* 0x0000000239397210 */ /* 0x000fe20007ffe0ff */
[----:B------:R-:W-:Y:S04]  /*08d0*/  STS [R19+0x180], R38 ;  /* 0x0001802613007388 */ /* 0x000fe80000000800 */
[----:B------:R-:W-:Y:S04]  /*08e0*/  STS [R20+0x200], R35 ;  /* 0x0002002314007388 */ /* 0x000fe80000000800 */
[----:B------:R1:W-:Y:S01]  /*08f0*/  STS [R19+0x200], R74 ;  /* 0x0002004a13007388 */ /* 0x0003e20000000800 */
[----:B0-----:R-:W-:-:S03]  /*0900*/  IADD3 R49, PT, PT, R25, R12, RZ ;  /* 0x0000000c19317210 */ /* 0x001fc60007ffe0ff */
[----:B------:R-:W5:Y:S01]  /*0910*/  LDG.E R15, desc[UR10][R14.64] ;  /* 0x0000000a0e0f7981 */ /* 0x000f62000c1e1900 */
[C---:B-1----:R-:W-:Y:S01]  /*0920*/  IMAD.WIDE.U32 R74, R57.reuse, 0x4, R6 ;  /* 0x00000004394a7825 */ /* 0x042fe200078e0006 */
[----:B------:R-:W-:-:S04]  /*0930*/  IADD3 R57, PT, PT, R57, R2, RZ ;  /* 0x0000000239397210 */ /* 0x000fc80007ffe0ff */
[----:B------:R0:W5:Y:S01]  /*0940*/  LDG.E R31, desc[UR10][R74.64] ;  /* 0x0000000a4a1f7981 */ /* 0x000162000c1e1900 */
[----:B------:R-:W-:-:S03]  /*0950*/  IADD3 R17, PT, PT, R57, R2, RZ ;  /* 0x0000000239117210 */ /* 0x000fc60007ffe0ff */
[----:B------:R-:W-:Y:S01]  /*0960*/  STS [R20+0x280], R47 ;  /* 0x0002802f14007388 */ /* 0x000fe20000000800 */
[----:B0-----:R-:W-:Y:S01]  /*0970*/  IMAD.WIDE.U32 R74, R57, 0x4, R6 ;  /* 0x00000004394a7825 */ /* 0x001fe200078e0006 */
[-C--:B------:R-:W-:Y:S02]  /*0980*/  IADD3 R57, PT, PT, R49, R12.reuse, RZ ;  /* 0x0000000c31397210 */ /* 0x080fe40007ffe0ff */
[----:B------:R0:W-:Y:S04]  /*0990*/  STS [R19+0x280], R46 ;  /* 0x0002802e13007388 */ /* 0x0001e80000000800 */
[----:B------:R1:W5:Y:S04]  /*09a0*/  LDG.E R35, desc[UR10][R74.64] ;  /* 0x0000000a4a237981 */ /* 0x000368000c1e1900 */
[----:B------:R-:W-:Y:S01]  /*09b0*/  STS [R20+0x300], R27 ;  /* 0x0003001b14007388 */ /* 0x000fe20000000800 */
[C---:B-1----:R-:W-:Y:S01]  /*09c0*/  IMAD.WIDE.U32 R74, R57.reuse, 0x4, R4 ;  /* 0x00000004394a7825 */ /* 0x042fe200078e0004 */
[----:B------:R-:W-:-:S02]  /*09d0*/  IADD3 R57, PT, PT, R57, R12, RZ ;  /* 0x0000000c39397210 */ /* 0x000fc40007ffe0ff */
[----:B------:R-:W-:Y:S04]  /*09e0*/  STS [R19+0x300], R30 ;  /* 0x0003001e13007388 */ /* 0x000fe80000000800 */
[----:B------:R1:W-:Y:S01]  /*09f0*/  STS [R20+0x380], R43 ;  /* 0x0003802b14007388 */ /* 0x0003e20000000800 */
[C---:B0-----:R-:W-:Y:S01]  /*0a00*/  IMAD.WIDE.U32 R46, R17.reuse, 0x4, R6 ;  /* 0x00000004112e7825 */ /* 0x041fe200078e0006 */
[----:B------:R-:W-:Y:S02]  /*0a10*/  IADD3 R17, PT, PT, R17, R2, RZ ;  /* 0x0000000211117210 */ /* 0x000fe40007ffe0ff */
[----:B------:R0:W-:Y:S04]  /*0a20*/  STS [R19+0x380], R26 ;  /* 0x0003801a13007388 */ /* 0x0001e80000000800 */
[----:B------:R0:W5:Y:S01]  /*0a30*/  LDG.E R25, desc[UR10][R46.64] ;  /* 0x0000000a2e197981 */ /* 0x000162000c1e1900 */
[----:B-1----:R-:W-:-:S03]  /*0a40*/  IADD3 R43, PT, PT, R57, R12, RZ ;  /* 0x0000000c392b7210 */ /* 0x002fc60007ffe0ff */
[----:B------:R-:W5:Y:S01]  /*0a50*/  LDG.E R74, desc[UR10][R74.64] ;  /* 0x0000000a4a4a7981 */ /* 0x000f62000c1e1900 */
[----:B0-----:R-:W-:-:S05]  /*0a60*/  IMAD.WIDE.U32 R26, R49, 0x4, R4 ;  /* 0x00000004311a7825 */ /* 0x001fca00078e0004 */
[----:B------:R0:W5:Y:S01]  /*0a70*/  LDG.E R38, desc[UR10][R26.64] ;  /* 0x0000000a1a267981 */ /* 0x000162000c1e1900 */
[----:B------:R-:W-:-:S06]  /*0a80*/  IMAD.WIDE.U32 R46, R57, 0x4, R4 ;  /* 0x00000004392e7825 */ /* 0x000fcc00078e0004 */
[----:B------:R-:W5:Y:S01]  /*0a90*/  LDG.E R46, desc[UR10][R46.64] ;  /* 0x0000000a2e2e7981 */ /* 0x000f62000c1e1900 */
[----:B0-----:R-:W-:-:S06]  /*0aa0*/  IMAD.WIDE.U32 R26, R17, 0x4, R6 ;  /* 0x00000004111a7825 */ /* 0x001fcc00078e0006 */
[----:B------:R-:W5:Y:S04]  /*0ab0*/  LDG.E R27, desc[UR10][R26.64] ;  /* 0x0000000a1a1b7981 */ /* 0x000f68000c1e1900 */
[----:B--2---:R0:W-:Y:S02]  /*0ac0*/  STS [R20+0x400], R39 ;  /* 0x0004002714007388 */ /* 0x0041e40000000800 */
[----:B0-----:R-:W-:Y:S02]  /*0ad0*/  IADD3 R39, PT, PT, R17, R2, RZ ;  /* 0x0000000211277210 */ /* 0x001fe40007ffe0ff */
[----:B---3--:R0:W-:Y:S02]  /*0ae0*/  STS [R19+0x400], R76 ;  /* 0x0004004c13007388 */ /* 0x0081e40000000800 */
[C---:B0-----:R-:W-:Y:S01]  /*0af0*/  IMAD.WIDE.U32 R76, R43.reuse, 0x4, R4 ;  /* 0x000000042b4c7825 */ /* 0x041fe200078e0004 */
[----:B------:R-:W-:-:S04]  /*0b00*/  IADD3 R43, PT, PT, R43, R12, RZ ;  /* 0x0000000c2b2b7210 */ /* 0x000fc80007ffe0ff */
[----:B------:R0:W2:Y:S01]  /*0b10*/  LDG.E R30, desc[UR10][R76.64] ;  /* 0x0000000a4c1e7981 */ /* 0x0000a2000c1e1900 */
[----:B------:R-:W-:Y:S01]  /*0b20*/  IADD3 R17, PT, PT, R39, R2, RZ ;  /* 0x0000000227117210 */ /* 0x000fe20007ffe0ff */
[C---:B0-----:R-:W-:Y:S01]  /*0b30*/  IMAD.WIDE.U32 R76, R43.reuse, 0x4, R4 ;  /* 0x000000042b4c7825 */ /* 0x041fe200078e0004 */
[----:B------:R-:W-:-:S04]  /*0b40*/  IADD3 R43, PT, PT, R43, R12, RZ ;  /* 0x0000000c2b2b7210 */ /* 0x000fc80007ffe0ff */
[----:B------:R0:W3:Y:S04]  /*0b50*/  LDG.E R26, desc[UR10][R76.64] ;  /* 0x0000000a4c1a7981 */ /* 0x0000e8000c1e1900 */
[----:B------:R1:W-:Y:S01]  /*0b60*/  STS [R20+0x480], R21 ;  /* 0x0004801514007388 */ /* 0x0003e20000000800 */
[----:B0-----:R-:W-:-:S03]  /*0b70*/  IMAD.WIDE.U32 R76, R39, 0x4, R6 ;  /* 0x00000004274c7825 */ /* 0x001fc600078e0006 */
[----:B----4-:R-:W-:Y:S01]  /*0b80*/  STS [R19+0x480], R24 ;  /* 0x0004801813007388 */ /* 0x010fe20000000800 */
[----:B-1----:R-:W-:-:S03]  /*0b90*/  IADD3 R21, PT, PT, R43, R12, RZ ;  /* 0x0000000c2b157210 */ /* 0x002fc60007ffe0ff */
[----:B------:R0:W4:Y:S04]  /*0ba0*/  LDG.E R59, desc[UR10][R76.64] ;  /* 0x0000000a4c3b7981 */ /* 0x000128000c1e1900 */
[----:B------:R1:W-:Y:S04]  /*0bb0*/  STS [R20+0x500], R13 ;  /* 0x0005000d14007388 */ /* 0x0003e80000000800 */
[----:B-----5:R5:W-:Y:S01]  /*0bc0*/  STS [R19+0x500], R18 ;  /* 0x0005001213007388 */ /* 0x020be20000000800 */
[----:B0-----:R-:W-:-:S03]  /*0bd0*/  IMAD.WIDE.U32 R76, R43, 0x4, R4 ;  /* 0x000000042b4c7825 */ /* 0x001fc600078e0004 */
[----:B------:R0:W-:Y:S01]  /*0be0*/  STS [R20+0x580], R23 ;  /* 0x0005801714007388 */ /* 0x0001e20000000800 */
[----:B-1----:R-:W-:-:S03]  /*0bf0*/  IADD3 R13, PT, PT, R17, R2, RZ ;  /* 0x00000002110d7210 */ /* 0x002fc60007ffe0ff */
[----:B------:R1:W-:Y:S04]  /*0c00*/  STS [R19+0x580], R16 ;  /* 0x0005801013007388 */ /* 0x0003e80000000800 */
[----:B-----5:R5:W4:Y:S01]  /*0c10*/  LDG.E R18, desc[UR10][R76.64] ;  /* 0x0000000a4c127981 */ /* 0x020b22000c1e1900 */
[----:B0-----:R-:W-:-:S04]  /*0c20*/  IMAD.WIDE.U32 R22, R17, 0x4, R6 ;  /* 0x0000000411167825 */ /* 0x001fc800078e0006 */
[----:B-1----:R-:W-:Y:S01]  /*0c30*/  IMAD.WIDE.U32 R16, R21, 0x4, R4 ;  /* 0x0000000415107825 */ /* 0x002fe200078e0004 */
[----:B------:R0:W4:Y:S03]  /*0c40*/  LDG.E R49, desc[UR10][R22.64] ;  /* 0x0000000a16317981 */ /* 0x000126000c1e1900 */
[----:B-----5:R-:W-:Y:S01]  /*0c50*/  IMAD.WIDE.U32 R76, R13, 0x4, R6 ;  /* 0x000000040d4c7825 */ /* 0x020fe200078e0006 */
[----:B------:R-:W5:Y:S04]  /*0c60*/  LDG.E R24, desc[UR10][R16.64] ;  /* 0x0000000a10187981 */ /* 0x000f68000c1e1900 */
[----:B------:R1:W5:Y:S01]  /*0c70*/  LDG.E R47, desc[UR10][R76.64] ;  /* 0x0000000a4c2f7981 */ /* 0x000362000c1e1900 */
[----:B------:R-:W-:-:S02]  /*0c80*/  IADD3 R39, PT, PT, R21, R12, RZ ;  /* 0x0000000c15277210 */ /* 0x000fc40007ffe0ff */
[----:B------:R-:W-:Y:S02]  /*0c90*/  IADD3 R43, PT, PT, R13, R2, RZ ;  /* 0x000000020d2b7210 */ /* 0x000fe40007ffe0ff */
[C---:B------:R-:W-:Y:S01]  /*0ca0*/  IADD3 R21, PT, PT, R39.reuse, R12, RZ ;  /* 0x0000000c27157210 */ /* 0x040fe20007ffe0ff */
[----:B0-----:R-:W-:-:S04]  /*0cb0*/  IMAD.WIDE.U32 R22, R39, 0x4, R4 ;  /* 0x0000000427167825 */ /* 0x001fc800078e0004 */
[----:B-1----:R-:W-:Y:S02]  /*0cc0*/  IMAD.WIDE.U32 R76, R43, 0x4, R6 ;  /* 0x000000042b4c7825 */ /* 0x002fe400078e0006 */
[----:B------:R-:W5:Y:S02]  /*0cd0*/  LDG.E R22, desc[UR10][R22.64] ;  /* 0x0000000a16167981 */ /* 0x000f64000c1e1900 */
[----:B------:R-:W-:Y:S02]  /*0ce0*/  IMAD.WIDE.U32 R16, R21, 0x4, R4 ;  /* 0x0000000415107825 */ /* 0x000fe400078e0004 */
[----:B------:R0:W5:Y:S04]  /*0cf0*/  LDG.E R13, desc[UR10][R76.64] ;  /* 0x0000000a4c0d7981 */ /* 0x000168000c1e1900 */
[----:B------:R-:W5:Y:S01]  /*0d00*/  LDG.E R16, desc[UR10][R16.64] ;  /* 0x0000000a10107981 */ /* 0x000f62000c1e1900 */
[----:B------:R-:W-:-:S03]  /*0d10*/  IADD3 R43, PT, PT, R43, R2, RZ ;  /* 0x000000022b2b7210 */ /* 0x000fc60007ffe0ff */
[----:B------:R1:W-:Y:S02]  /*0d20*/  STS [R20+0x600], R15 ;  /* 0x0006000f14007388 */ /* 0x0003e40000000800 */
[C---:B-1----:R-:W-:Y:S01]  /*0d30*/  IMAD.WIDE.U32 R14, R43.reuse, 0x4, R6 ;  /* 0x000000042b0e7825 */ /* 0x042fe200078e0006 */
[----:B------:R-:W-:-:S04]  /*0d40*/  IADD3 R43, PT, PT, R43, R2, RZ ;  /* 0x000000022b2b7210 */ /* 0x000fc80007ffe0ff */
[C---:B------:R-:W-:Y:S01]  /*0d50*/  IADD3 R39, PT, PT, R43.reuse, R2, RZ ;  /* 0x000000022b277210 */ /* 0x040fe20007ffe0ff */
[----:B------:R1:W5:Y:S01]  /*0d60*/  LDG.E R57, desc[UR10][R14.64] ;  /* 0x0000000a0e397981 */ /* 0x000362000c1e1900 */
[----:B0-----:R-:W-:-:S05]  /*0d70*/  IMAD.WIDE.U32 R76, R43, 0x4, R6 ;  /* 0x000000042b4c7825 */ /* 0x001fca00078e0006 */
[----:B------:R0:W5:Y:S01]  /*0d80*/  LDG.E R43, desc[UR10][R76.64] ;  /* 0x0000000a4c2b7981 */ /* 0x000162000c1e1900 */
[----:B-1----:R-:W-:-:S04]  /*0d90*/  IADD3 R15, PT, PT, R39, R2, RZ ;  /* 0x00000002270f7210 */ /* 0x002fc80007ffe0ff */
[----:B------:R-:W-:-:S04]  /*0da0*/  IADD3 R75, PT, PT, R15, R2, RZ ;  /* 0x000000020f4b7210 */ /* 0x000fc80007ffe0ff */
[-C--:B------:R-:W-:Y:S01]  /*0db0*/  IADD3 R17, PT, PT, R75, R2.reuse, RZ ;  /* 0x000000024b117210 */ /* 0x080fe20007ffe0ff */
[--C-:B------:R-:W-:Y:S01]  /*0dc0*/  IMAD.WIDE.U32 R14, R15, 0x4, R6.reuse ;  /* 0x000000040f0e7825 */ /* 0x100fe200078e0006 */
[----:B------:R-:W-:Y:S03]  /*0dd0*/  STS [R19+0x600], R38 ;  /* 0x0006002613007388 */ /* 0x000fe60000000800 */
[C-C-:B0-----:R-:W-:Y:S01]  /*0de0*/  IMAD.WIDE.U32 R76, R17.reuse, 0x4, R6.reuse ;  /* 0x00000004114c7825 */ /* 0x141fe200078e0006 */
[----:B------:R-:W-:Y:S01]  /*0df0*/  IADD3 R17, PT, PT, R17, R2, RZ ;  /* 0x0000000211117210 */ /* 0x000fe20007ffe0ff */
[----:B------:R-:W-:Y:S04]  /*0e00*/  STS [R20+0x680], R31 ;  /* 0x0006801f14007388 */ /* 0x000fe80000000800 */
[----:B------:R0:W-:Y:S04]  /*0e10*/  STS [R19+0x680], R74 ;  /* 0x0006804a13007388 */ /* 0x0001e80000000800 */
[----:B------:R1:W-:Y:S04]  /*0e20*/  STS [R20+0x700], R35 ;  /* 0x0007002314007388 */ /* 0x0003e80000000800 */
[----:B------:R-:W-:Y:S01]  /*0e30*/  STS [R19+0x700], R46 ;  /* 0x0007002e13007388 */ /* 0x000fe20000000800 */
[----:B0-----:R-:W-:-:S03]  /*0e40*/  IMAD.WIDE.U32 R74, R75, 0x4, R6 ;  /* 0x000000044b4a7825 */ /* 0x001fc600078e0006 */
[----:B-1----:R0:W5:Y:S04]  /*0e50*/  LDG.E R35, desc[UR10][R14.64] ;  /* 0x0000000a0e237981 */ /* 0x002168000c1e1900 */
[----:B------:R1:W-:Y:S04]  /*0e60*/  STS [R20+0x780], R25 ;  /* 0x0007801914007388 */ /* 0x0003e80000000800 */
[----:B------:R1:W5:Y:S01]  /*0e70*/  LDG.E R31, desc[UR10][R74.64] ;  /* 0x0000000a4a1f7981 */ /* 0x000362000c1e1900 */
[C---:B0-----:R-:W-:Y:S01]  /*0e80*/  IMAD.WIDE.U32 R14, R17.reuse, 0x4, R6 ;  /* 0x00000004110e7825 */ /* 0x041fe200078e0006 */
[----:B------:R-:W-:-:S04]  /*0e90*/  IADD3 R17, PT, PT, R17, R2, RZ ;  /* 0x0000000211117210 */ /* 0x000fc80007ffe0ff */
[----:B-1----:R0:W5:Y:S01]  /*0ea0*/  LDG.E R25, desc[UR10][R14.64] ;  /* 0x0000000a0e197981 */ /* 0x002162000c1e1900 */
[----:B------:R-:W-:-:S04]  /*0eb0*/  IMAD.WIDE.U32 R74, R17, 0x4, R6 ;  /* 0x00000004114a7825 */ /* 0x000fc800078e0006 */
[--C-:B------:R-:W-:Y:S01]  /*0ec0*/  IMAD.WIDE.U32 R38, R39, 0x4, R6.reuse ;  /* 0x0000000427267825 */ /* 0x100fe200078e0006 */
[----:B------:R-:W5:Y:S01]  /*0ed0*/  LDG.E R23, desc[UR10][R74.64] ;  /* 0x0000000a4a177981 */ /* 0x000f62000c1e1900 */
[----:B0-----:R-:W-:Y:S02]  /*0ee0*/  IADD3 R15, PT, PT, R17, R2, RZ ;  /* 0x00000002110f7210 */ /* 0x001fe40007ffe0ff */
[----:B------:R-:W-:Y:S02]  /*0ef0*/  IADD3 R17, PT, PT, R21, R12, RZ ;  /* 0x0000000c15117210 */ /* 0x000fe40007ffe0ff */
[----:B------:R-:W5:Y:S04]  /*0f00*/  LDG.E R39, desc[UR10][R38.64] ;  /* 0x0000000a26277981 */ /* 0x000f68000c1e1900 */
[----:B--2---:R-:W-:Y:S04]  /*0f10*/  STS [R19+0x780], R30 ;  /* 0x0007801e13007388 */ /* 0x004fe80000000800 */
[----:B------:R0:W-:Y:S04]  /*0f20*/  STS [R20+0x800], R27 ;  /* 0x0008001b14007388 */ /* 0x0001e80000000800 */
[----:B0-----:R0:W2:Y:S04]  /*0f30*/  LDG.E R27, desc[UR10][R76.64] ;  /* 0x0000000a4c1b7981 */ /* 0x0010a8000c1e1900 */
[----:B---3--:R-:W-:Y:S01]  /*0f40*/  STS [R19+0x800], R26 ;  /* 0x0008001a13007388 */ /* 0x008fe20000000800 */
[----:B0-----:R-:W-:-:S05]  /*0f50*/  IMAD.WIDE.U32 R76, R15, 0x4, R6 ;  /* 0x000000040f4c7825 */ /* 0x001fca00078e0006 */
[----:B------:R0:W3:Y:S04]  /*0f60*/  LDG.E R21, desc[UR10][R76.64] ;  /* 0x0000000a4c157981 */ /* 0x0000e8000c1e1900 */
[----:B----4-:R1:W-:Y:S02]  /*0f70*/  STS [R20+0x880], R59 ;  /* 0x0008803b14007388 */ /* 0x0103e40000000800 */
[----:B-1----:R-:W-:-:S05]  /*0f80*/  IADD3 R59, PT, PT, R17, R12, RZ ;  /* 0x0000000c113b7210 */ /* 0x002fca0007ffe0ff */
[C-C-:B0-----:R-:W-:Y:S01]  /*0f90*/  IMAD.WIDE.U32 R76, R59.reuse, 0x4, R4.reuse ;  /* 0x000000043b4c7825 */ /* 0x141fe200078e0004 */
[-C--:B------:R-:W-:Y:S01]  /*0fa0*/  IADD3 R59, PT, PT, R59, R12.reuse, RZ ;  /* 0x0000000c3b3b7210 */ /* 0x080fe20007ffe0ff */
[----:B------:R-:W-:Y:S04]  /*0fb0*/  STS [R19+0x880], R18 ;  /* 0x0008801213007388 */ /* 0x000fe80000000800 */
[----:B------:R0:W4:Y:S04]  /*0fc0*/  LDG.E R38, desc[UR10][R76.64] ;  /* 0x0000000a4c267981 */ /* 0x000128000c1e1900 */
[----:B------:R-:W-:Y:S04]  /*0fd0*/  STS [R20+0x900], R49 ;  /* 0x0009003114007388 */ /* 0x000fe80000000800 */
[----:B-----5:R-:W-:Y:S04]  /*0fe0*/  STS [R19+0x900], R24 ;  /* 0x0009001813007388 */ /* 0x020fe80000000800 */
[----:B------:R1:W-:Y:S02]  /*0ff0*/  STS [R20+0x980], R47 ;  /* 0x0009802f14007388 */ /* 0x0003e40000000800 */
[----:B-1----:R-:W-:Y:S01]  /*1000*/  IMAD.WIDE.U32 R46, R17, 0x4, R4 ;  /* 0x00000004112e7825 */ /* 0x002fe200078e0004 */
[----:B------:R-:W-:-:S04]  /*1010*/  IADD3 R17, PT, PT, R59, R12, RZ ;  /* 0x0000000c3b117210 */ /* 0x000fc80007ffe0ff */
[-C--:B------:R-:W-:Y:S01]  /*1020*/  IADD3 R49, PT, PT, R17, R12.reuse, RZ ;  /* 0x0000000c11317210 */ /* 0x080fe20007ffe0ff */
[----:B------:R1:W5:Y:S04]  /*1030*/  LDG.E R18, desc[UR10][R46.64] ;  /* 0x0000000a2e127981 */ /* 0x000368000c1e1900 */
[C-C-:B0-----:R-:W-:Y:S01]  /*1040*/  IMAD.WIDE.U32 R76, R49.reuse, 0x4, R4.reuse ;  /* 0x00000004314c7825 */ /* 0x141fe200078e0004 */
[----:B------:R-:W-:Y:S01]  /*1050*/  STS [R19+0x980], R22 ;  /* 0x0009801613007388 */ /* 0x000fe20000000800 */
[----:B-1----:R-:W-:Y:S02]  /*1060*/  IADD3 R47, PT, PT, R49, R12, RZ ;  /* 0x0000000c312f7210 */ /* 0x002fe40007ffe0ff */
[----:B------:R-:W-:Y:S01]  /*1070*/  IMAD.WIDE.U32 R74, R59, 0x4, R4 ;  /* 0x000000043b4a7825 */ /* 0x000fe200078e0004 */
[----:B------:R-:W-:Y:S01]  /*1080*/  IADD3 R15, PT, PT, R15, R2, RZ ;  /* 0x000000020f0f7210 */ /* 0x000fe20007ffe0ff */
[----:B------:R0:W2:Y:S01]  /*1090*/  LDG.E R24, desc[UR10][R76.64] ;  /* 0x0000000a4c187981 */ /* 0x0000a2000c1e1900 */
[----:B------:R-:W-:-:S03]  /*10a0*/  IADD3 R49, PT, PT, R47, R12, RZ ;  /* 0x0000000c2f317210 */ /* 0x000fc60007ffe0ff */
[----:B------:R1:W-:Y:S04]  /*10b0*/  STS [R20+0xa00], R13 ;  /* 0x000a000d14007388 */ /* 0x0003e80000000800 */
[----:B------:R0:W3:Y:S01]  /*10c0*/  LDG.E R30, desc[UR10][R74.64] ;  /* 0x0000000a4a1e7981 */ /* 0x0000e2000c1e1900 */
[----:B-1----:R-:W-:-:S03]  /*10d0*/  IADD3 R13, PT, PT, R49, R12, RZ ;  /* 0x0000000c310d7210 */ /* 0x002fc60007ffe0ff */
[----:B------:R1:W-:Y:S01]  /*10e0*/  STS [R19+0xa00], R16 ;  /* 0x000a001013007388 */ /* 0x0003e20000000800 */
[----:B0-----:R-:W-:-:S04]  /*10f0*/  IMAD.WIDE.U32 R76, R47, 0x4, R4 ;  /* 0x000000042f4c7825 */ /* 0x001fc800078e0004 */
[C-C-:B------:R-:W-:Y:S01]  /*1100*/  IMAD.WIDE.U32 R74, R13.reuse, 0x4, R4.reuse ;  /* 0x000000040d4a7825 */ /* 0x140fe200078e0004 */
[----:B------:R-:W-:Y:S01]  /*1110*/  IADD3 R13, PT, PT, R13, R12, RZ ;  /* 0x0000000c0d0d7210 */ /* 0x000fe20007ffe0ff */
[----:B------:R-:W2:Y:S02]  /*1120*/  LDG.E R22, desc[UR10][R76.64] ;  /* 0x0000000a4c167981 */ /* 0x000ea4000c1e1900 */
[--C-:B-1----:R-:W-:Y:S02]  /*1130*/  IMAD.WIDE.U32 R16, R17, 0x4, R4.reuse ;  /* 0x0000000411107825 */ /* 0x102fe400078e0004 */
[----:B------:R-:W2:Y:S02]  /*1140*/  LDG.E R74, desc[UR10][R74.64] ;  /* 0x0000000a4a4a7981 */ /* 0x000ea4000c1e1900 */
[----:B------:R-:W-:Y:S02]  /*1150*/  IMAD.WIDE.U32 R46, R49, 0x4, R4 ;  /* 0x00000004312e7825 */ /* 0x000fe400078e0004 */
[----:B------:R0:W2:Y:S01]  /*1160*/  LDG.E R26, desc[UR10][R16.64] ;  /* 0x0000000a101a7981 */ /* 0x0000a2000c1e1900 */
[C---:B------:R-:W-:Y:S01]  /*1170*/  IADD3 R49, PT, PT, R15.reuse, R2, RZ ;  /* 0x000000020f317210 */ /* 0x040fe20007ffe0ff */
[----:B------:R-:W-:-:S02]  /*1180*/  IMAD.WIDE.U32 R14, R15, 0x4, R6 ;  /* 0x000000040f0e7825 */ /* 0x000fc400078e0006 */
[----:B------:R-:W2:Y:S02]  /*1190*/  LDG.E R46, desc[UR10][R46.64] ;  /* 0x0000000a2e2e7981 */ /* 0x000ea4000c1e1900 */
[C---:B0-----:R-:W-:Y:S01]  /*11a0*/  IMAD.WIDE.U32 R16, R13.reuse, 0x4, R4 ;  /* 0x000000040d107825 */ /* 0x041fe200078e0004 */
[-C--:B------:R-:W-:Y:S01]  /*11b0*/  IADD3 R13, PT, PT, R13, R12.reuse, RZ ;  /* 0x0000000c0d0d7210 */ /* 0x080fe20007ffe0ff */
[----:B------:R-:W2:Y:S02]  /*11c0*/  LDG.E R15, desc[UR10][R14.64] ;  /* 0x0000000a0e0f7981 */ /* 0x000ea4000c1e1900 */
[----:B------:R-:W-:Y:S01]  /*11d0*/  IMAD.WIDE.U32 R6, R49, 0x4, R6 ;  /* 0x0000000431067825 */ /* 0x000fe200078e0006 */
[C---:B------:R-:W-:Y:S01]  /*11e0*/  IADD3 R49, PT, PT, R13.reuse, R12, RZ ;  /* 0x0000000c0d317210 */ /* 0x040fe20007ffe0ff */
[----:B------:R-:W2:Y:S02]  /*11f0*/  LDG.E R16, desc[UR10][R16.64] ;  /* 0x0000000a10107981 */ /* 0x000ea4000c1e1900 */
[----:B------:R-:W-:-:S02]  /*1200*/  IMAD.WIDE.U32 R12, R13, 0x4, R4 ;  /* 0x000000040d0c7825 */ /* 0x000fc400078e0004 */
[----:B------:R-:W2:Y:S02]  /*1210*/  LDG.E R7, desc[UR10][R6.64] ;  /* 0x0000000a06077981 */ /* 0x000ea4000c1e1900 */
[----:B------:R-:W-:Y:S02]  /*1220*/  IMAD.WIDE.U32 R4, R49, 0x4, R4 ;  /* 0x0000000431047825 */ /* 0x000fe400078e0004 */
[----:B------:R-:W2:Y:S04]  /*1230*/  LDG.E R12, desc[UR10][R12.64] ;  /* 0x0000000a0c0c7981 */ /* 0x000ea8000c1e1900 */
[----:B------:R-:W2:Y:S04]  /*1240*/  LDG.E R4, desc[UR10][R4.64] ;  /* 0x0000000a04047981 */ /* 0x000ea8000c1e1900 */
[----:B------:R0:W-:Y:S01]  /*1250*/  STS [R20+0xa80], R57 ;  /* 0x000a803914007388 */ /* 0x0001e20000000800 */
[----:B------:R-:W-:Y:S01]  /*1260*/  UIADD3 UR4, UPT, UPT, UR4, 0x20, URZ ;  /* 0x0000002004047890 */ /* 0x000fe2000fffe0ff */
[----:B------:R-:W-:-:S05]  /*1270*/  UMOV UR6, 0x40 ;  /* 0x0000004000067882 */ /* 0x000fca0000000000 */
[----:B------:R-:W-:Y:S02]  /*1280*/  ISETP.LE.AND P0, PT, R2, UR4, PT ;  /* 0x0000000402007c0c */ /* 0x000fe4000bf03270 */
[----:B------:R-:W-:Y:S01]  /*1290*/  MOV R2, R10 ;  /* 0x0000000a00027202 */ /* 0x000fe20000000f00 */
[----:B-----5:R0:W-:Y:S04]  /*12a0*/  STS [R19+0xa80], R18 ;  /* 0x000a801213007388 */ /* 0x0201e80000000800 */
[----:B------:R0:W-:Y:S04]  /*12b0*/  STS [R20+0xb00], R43 ;  /* 0x000b002b14007388 */ /* 0x0001e80000000800 */
[----:B----4-:R0:W-:Y:S04]  /*12c0*/  STS [R19+0xb00], R38 ;  /* 0x000b002613007388 */ /* 0x0101e80000000800 */
[----:B------:R0:W-:Y:S04]  /*12d0*/  STS [R20+0xb80], R39 ;  /* 0x000b802714007388 */ /* 0x0001e80000000800 */
[----:B---3--:R0:W-:Y:S04]  /*12e0*/  STS [R19+0xb80], R30 ;  /* 0x000b801e13007388 */ /* 0x0081e80000000800 */
[----:B------:R0:W-:Y:S04]  /*12f0*/  STS [R20+0xc00], R35 ;  /* 0x000c002314007388 */ /* 0x0001e80000000800 */
[----:B--2---:R0:W-:Y:S04]  /*1300*/  STS [R19+0xc00], R26 ;  /* 0x000c001a13007388 */ /* 0x0041e80000000800 */
[----:B------:R0:W-:Y:S04]  /*1310*/  STS [R20+0xc80], R31 ;  /* 0x000c801f14007388 */ /* 0x0001e80000000800 */
        /* <DEDUP_REMOVED lines=12> */
[----:B------:R0:W-:Y:S01]  /*13e0*/  STS [R19+0xf80], R4 ;  /* 0x000f800413007388 */ /* 0x0001e20000000800 */
[----:B------:R-:W-:Y:S06]  /*13f0*/  BAR.SYNC.DEFER_BLOCKING 0x0 ;  /* 0x0000000000007b1d */ /* 0x000fec0000010000 */
.L_x_1:
[----:B0-----:R-:W-:Y:S04]  /*1400*/  LDS.128 R12, [R2+-0x800] ;  /* 0xfff80000020c7984 */ /* 0x001fe80000000c00 */
[----:B------:R-:W0:Y:S04]  /*1410*/  LDS R7, [R8+UR6] ;  /* 0x0000000608077984 */ /* 0x000e280008000800 */
[----:B------:R-:W1:Y:S04]  /*1420*/  LDS R49, [R8+UR6+-0x40] ;  /* 0xffffc00608317984 */ /* 0x000e680008000800 */
[----:B------:R-:W2:Y:S04]  /*1430*/  LDS R47, [R8+UR6+-0x20] ;  /* 0xffffe006082f7984 */ /* 0x000ea80008000800 */
[----:B------:R-:W3:Y:S04]  /*1440*/  LDS.128 R16, [R2+-0x600] ;  /* 0xfffa000002107984 */ /* 0x000ee80000000c00 */
[----:B------:R-:W4:Y:S04]  /*1450*/  LDS R5, [R8+UR6+0x20] ;  /* 0x0000200608057984 */ /* 0x000f280008000800 */
[----:B------:R-:W5:Y:S04]  /*1460*/  LDS.128 R20, [R2+-0x400] ;  /* 0xfffc000002147984 */ /* 0x000f680000000c00 */
[----:B------:R-:W5:Y:S01]  /*1470*/  LDS.128 R24, [R2+-0x200] ;  /* 0xfffe000002187984 */ /* 0x000f620000000c00 */
[C---:B0-----:R-:W-:Y:S01]  /*1480*/  FFMA R4, R12.reuse, R7, R52 ;  /* 0x000000070c047223 */ /* 0x041fe20000000034 */
[C---:B-1----:R-:W-:Y:S01]  /*1490*/  FFMA R46, R12.reuse, R49, R37 ;  /* 0x000000310c2e7223 */ /* 0x042fe20000000025 */
[----:B--2---:R-:W-:Y:S01]  /*14a0*/  FFMA R6, R12, R47, R28 ;  /* 0x0000002f0c067223 */ /* 0x004fe2000000001c */
[C---:B---3--:R-:W-:Y:S01]  /*14b0*/  FFMA R52, R16.reuse, R49, R33 ;  /* 0x0000003110347223 */ /* 0x048fe20000000021 */
[C---:B------:R-:W-:Y:S01]  /*14c0*/  FFMA R50, R16.reuse, R47, R50 ;  /* 0x0000002f10327223 */ /* 0x040fe20000000032 */
[C---:B------:R-:W-:Y:S01]  /*14d0*/  FFMA R48, R16.reuse, R7, R48 ;  /* 0x0000000710307223 */ /* 0x040fe20000000030 */
[-C--:B----4-:R-:W-:Y:S01]  /*14e0*/  FFMA R16, R16, R5.reuse, R54 ;  /* 0x0000000510107223 */ /* 0x090fe20000000036 */
[----:B------:R-:W-:Y:S01]  /*14f0*/  FFMA R12, R12, R5, R72 ;  /* 0x000000050c0c7223 */ /* 0x000fe20000000048 */
[C---:B-----5:R-:W-:Y:S01]  /*1500*/  FFMA R54, R20.reuse, R49, R29 ;  /* 0x0000003114367223 */ /* 0x060fe2000000001d */
[C---:B------:R-:W-:Y:S01]  /*1510*/  FFMA R56, R20.reuse, R47, R56 ;  /* 0x0000002f14387223 */ /* 0x040fe20000000038 */
[----:B------:R-:W0:Y:S01]  /*1520*/  LDS.128 R28, [R2] ;  /* 0x00000000021c7984 */ /* 0x000e220000000c00 */
[----:B------:R-:W-:Y:S01]  /*1530*/  FFMA R58, R20, R7, R58 ;  /* 0x00000007143a7223 */ /* 0x000fe2000000003a */
[C---:B------:R-:W-:Y:S01]  /*1540*/  FFMA R59, R24.reuse, R47, R32 ;  /* 0x0000002f183b7223 */ /* 0x040fe20000000020 */
[C---:B------:R-:W-:Y:S01]  /*1550*/  FFMA R57, R24.reuse, R7, R34 ;  /* 0x0000000718397223 */ /* 0x040fe20000000022 */
[C---:B------:R-:W-:Y:S01]  /*1560*/  FFMA R61, R24.reuse, R49, R61 ;  /* 0x00000031183d7223 */ /* 0x040fe2000000003d */
[----:B------:R-:W1:Y:S01]  /*1570*/  LDS.128 R32, [R2+0x200] ;  /* 0x0002000002207984 */ /* 0x000e620000000c00 */
[-C--:B------:R-:W-:Y:S01]  /*1580*/  FFMA R24, R24, R5.reuse, R36 ;  /* 0x0000000518187223 */ /* 0x080fe20000000024 */
[----:B------:R-:W-:-:S02]  /*1590*/  FFMA R20, R20, R5, R70 ;  /* 0x0000000514147223 */ /* 0x000fc40000000046 */
[----:B------:R-:W2:Y:S04]  /*15a0*/  LDS.128 R36, [R2+0x400] ;  /* 0x0004000002247984 */ /* 0x000ea80000000c00 */
[----:B------:R-:W3:Y:S01]  /*15b0*/  LDS R70, [R8+UR6+0x40] ;  /* 0x0000400608467984 */ /* 0x000ee20008000800 */
[C---:B0-----:R-:W-:Y:S01]  /*15c0*/  FFMA R63, R28.reuse, R49, R63 ;  /* 0x000000311c3f7223 */ /* 0x041fe2000000003f */
[C---:B------:R-:W-:Y:S01]  /*15d0*/  FFMA R55, R28.reuse, R47, R55 ;  /* 0x0000002f1c377223 */ /* 0x040fe20000000037 */
[C---:B------:R-:W-:Y:S01]  /*15e0*/  FFMA R53, R28.reuse, R7, R53 ;  /* 0x000000071c357223 */ /* 0x040fe20000000035 */
[----:B------:R-:W-:Y:S01]  /*15f0*/  FFMA R28, R28, R5, R68 ;  /* 0x000000051c1c7223 */ /* 0x000fe20000000044 */
[C---:B-1----:R-:W-:Y:S01]  /*1600*/  FFMA R68, R32.reuse, R49, R51 ;  /* 0x0000003120447223 */ /* 0x042fe20000000033 */
[C---:B------:R-:W-:Y:S01]  /*1610*/  FFMA R66, R32.reuse, R47, R66 ;  /* 0x0000002f20427223 */ /* 0x040fe20000000042 */
[C---:B------:R-:W-:Y:S01]  /*1620*/  FFMA R64, R32.reuse, R7, R64 ;  /* 0x0000000720407223 */ /* 0x040fe20000000040 */
[----:B------:R-:W-:Y:S01]  /*1630*/  FFMA R32, R32, R5, R62 ;  /* 0x0000000520207223 */ /* 0x000fe2000000003e */
[C---:B--2---:R-:W-:Y:S01]  /*1640*/  FFMA R62, R36.reuse, R49, R41 ;  /* 0x00000031243e7223 */ /* 0x044fe20000000029 */
[C---:B------:R-:W-:Y:S01]  /*1650*/  FFMA R60, R36.reuse, R47, R60 ;  /* 0x0000002f243c7223 */ /* 0x040fe2000000003c */
[C---:B------:R-:W-:Y:S01]  /*1660*/  FFMA R51, R36.reuse, R7, R42 ;  /* 0x0000000724337223 */ /* 0x040fe2000000002a */
[----:B------:R-:W-:Y:S01]  /*1670*/  FFMA R36, R36, R5, R40 ;  /* 0x0000000524247223 */ /* 0x000fe20000000028 */
[C---:B---3--:R-:W-:Y:S01]  /*1680*/  FFMA R63, R70.reuse, R29, R63 ;  /* 0x0000001d463f7223 */ /* 0x048fe2000000003f */
[----:B------:R0:W1:Y:S01]  /*1690*/  LDS.128 R40, [R2+0x600] ;  /* 0x0006000002287984 */ /* 0x0000620000000c00 */
[C---:B------:R-:W-:Y:S01]  /*16a0*/  FFMA R65, R70.reuse, R21, R54 ;  /* 0x0000001546417223 */ /* 0x040fe20000000036 */
[C---:B------:R-:W-:Y:S01]  /*16b0*/  FFMA R61, R70.reuse, R25, R61 ;  /* 0x00000019463d7223 */ /* 0x040fe2000000003d */
[C---:B------:R-:W-:Y:S01]  /*16c0*/  FFMA R67, R70.reuse, R33, R68 ;  /* 0x0000002146437223 */ /* 0x040fe20000000044 */
[----:B------:R-:W-:Y:S01]  /*16d0*/  FFMA R69, R70, R37, R62 ;  /* 0x0000002546457223 */ /* 0x000fe2000000003e */
[----:B0-----:R-:W-:Y:S01]  /*16e0*/  IADD3 R2, PT, PT, R2, 0x10, RZ ;  /* 0x0000001002027810 */ /* 0x001fe20007ffe0ff */
[C---:B-1----:R-:W-:Y:S01]  /*16f0*/  FFMA R45, R40.reuse, R49, R45 ;  /* 0x00000031282d7223 */ /* 0x042fe2000000002d */
[C---:B------:R-:W-:Y:S01]  /*1700*/  FFMA R9, R40.reuse, R47, R9 ;  /* 0x0000002f28097223 */ /* 0x040fe20000000009 */
[C---:B------:R-:W-:Y:S01]  /*1710*/  FFMA R7, R40.reuse, R7, R44 ;  /* 0x0000000728077223 */ /* 0x040fe2000000002c */
[----:B------:R-:W-:Y:S01]  /*1720*/  FFMA R40, R40, R5, R3 ;  /* 0x0000000528287223 */ /* 0x000fe20000000003 */
[----:B------:R-:W0:Y:S01]  /*1730*/  LDS R44, [R8+UR6+0x60] ;  /* 0x00006006082c7984 */ /* 0x000e220008000800 */
[C---:B------:R-:W-:Y:S01]  /*1740*/  FFMA R47, R70.reuse, R13, R46 ;  /* 0x0000000d462f7223 */ /* 0x040fe2000000002e */
[C---:B------:R-:W-:Y:S01]  /*1750*/  FFMA R49, R70.reuse, R17, R52 ;  /* 0x0000001146317223 */ /* 0x040fe20000000034 */
[----:B------:R-:W-:Y:S01]  /*1760*/  FFMA R45, R70, R41, R45 ;  /* 0x00000029462d7223 */ /* 0x000fe2000000002d */
[----:B------:R-:W1:Y:S04]  /*1770*/  LDS R3, [R8+UR6+0x80] ;  /* 0x0000800608037984 */ /* 0x000e680008000800 */
[----:B------:R-:W2:Y:S04]  /*1780*/  LDS R5, [R8+UR6+0xa0] ;  /* 0x0000a00608057984 */ /* 0x000ea80008000800 */
[----:B------:R-:W3:Y:S01]  /*1790*/  LDS R46, [R8+UR6+0xc0] ;  /* 0x0000c006082e7984 */ /* 0x000ee20008000800 */
[C---:B0-----:R-:W-:Y:S01]  /*17a0*/  FFMA R6, R44.reuse, R13, R6 ;  /* 0x0000000d2c067223 */ /* 0x041fe20000000006 */
[C---:B------:R-:W-:Y:S01]  /*17b0*/  FFMA R50, R44.reuse, R17, R50 ;  /* 0x000000112c327223 */ /* 0x040fe20000000032 */
[C---:B------:R-:W-:Y:S01]  /*17c0*/  FFMA R56, R44.reuse, R21, R56 ;  /* 0x000000152c387223 */ /* 0x040fe20000000038 */
[C---:B------:R-:W-:Y:S01]  /*17d0*/  FFMA R59, R44.reuse, R25, R59 ;  /* 0x000000192c3b7223 */ /* 0x040fe2000000003b */
[C---:B------:R-:W-:Y:S01]  /*17e0*/  FFMA R55, R44.reuse, R29, R55 ;  /* 0x0000001d2c377223 */ /* 0x040fe20000000037 */
[C---:B------:R-:W-:Y:S01]  /*17f0*/  FFMA R66, R44.reuse, R33, R66 ;  /* 0x000000212c427223 */ /* 0x040fe20000000042 */
[C---:B------:R-:W-:Y:S01]  /*1800*/  FFMA R60, R44.reuse, R37, R60 ;  /* 0x000000252c3c7223 */ /* 0x040fe2000000003c */
[----:B------:R-:W-:Y:S01]  /*1810*/  FFMA R9, R44, R41, R9 ;  /* 0x000000292c097223 */ /* 0x000fe20000000009 */
[C---:B-1----:R-:W-:Y:S01]  /*1820*/  FFMA R44, R3.reuse, R13, R4 ;  /* 0x0000000d032c7223 */ /* 0x042fe20000000004 */
[C---:B------:R-:W-:Y:S01]  /*1830*/  FFMA R48, R3.reuse, R17, R48 ;  /* 0x0000001103307223 */ /* 0x040fe20000000030 */
[----:B------:R-:W0:Y:S01]  /*1840*/  LDS R4, [R8+UR6+0xe0] ;  /* 0x0000e00608047984 */ /* 0x000e220008000800 */
[C---:B------:R-:W-:Y:S01]  /*1850*/  FFMA R58, R3.reuse, R21, R58 ;  /* 0x00000015033a7223 */ /* 0x040fe2000000003a */
[C---:B------:R-:W-:Y:S01]  /*1860*/  FFMA R57, R3.reuse, R25, R57 ;  /* 0x0000001903397223 */ /* 0x040fe20000000039 */
[C---:B------:R-:W-:Y:S01]  /*1870*/  FFMA R53, R3.reuse, R29, R53 ;  /* 0x0000001d03357223 */ /* 0x040fe20000000035 */
[C---:B------:R-:W-:Y:S01]  /*1880*/  FFMA R64, R3.reuse, R33, R64 ;  /* 0x0000002103407223 */ /* 0x040fe20000000040 */
[C---:B------:R-:W-:Y:S01]  /*1890*/  FFMA R51, R3.reuse, R37, R51 ;  /* 0x0000002503337223 */ /* 0x040fe20000000033 */
[----:B------:R-:W-:Y:S01]  /*18a0*/  FFMA R7, R3, R41, R7 ;  /* 0x0000002903077223 */ /* 0x000fe20000000007 */
[C---:B--2---:R-:W-:Y:S01]  /*18b0*/  FFMA R13, R5.reuse, R13, R12 ;  /* 0x0000000d050d7223 */ /* 0x044fe2000000000c */
[----:B------:R-:W1:Y:S01]  /*18c0*/  LDS R3, [R8+UR6+0x100] ;  /* 0x0001000608037984 */ /* 0x000e620008000800 */
[C---:B------:R-:W-:Y:S01]  /*18d0*/  FFMA R29, R5.reuse, R29, R28 ;  /* 0x0000001d051d7223 */ /* 0x040fe2000000001c */
[C---:B---3--:R-:W-:Y:S01]  /*18e0*/  FFMA R28, R46.reuse, R18, R49 ;  /* 0x000000122e1c7223 */ /* 0x048fe20000000031 */
[C---:B------:R-:W-:Y:S01]  /*18f0*/  FFMA R17, R5.reuse, R17, R16 ;  /* 0x0000001105117223 */ /* 0x040fe20000000010 */
[----:B------:R-:W2:Y:S01]  /*1900*/  LDS R12, [R8+UR6+0x120] ;  /* 0x00012006080c7984 */ /* 0x000ea20008000800 */
[C---:B------:R-:W-:Y:S01]  /*1910*/  FFMA R21, R5.reuse, R21, R20 ;  /* 0x0000001505157223 */ /* 0x040fe20000000014 */
[C---:B------:R-:W-:Y:S01]  /*1920*/  FFMA R25, R5.reuse, R25, R24 ;  /* 0x0000001905197223 */ /* 0x040fe20000000018 */
[C---:B------:R-:W-:Y:S01]  /*1930*/  FFMA R33, R5.reuse, R33, R32 ;  /* 0x0000002105217223 */ /* 0x040fe20000000020 */
[----:B------:R-:W3:Y:S01]  /*1940*/  LDS R16, [R8+UR6+0x140] ;  /* 0x0001400608107984 */ /* 0x000ee20008000800 */
[C---:B------:R-:W-:Y:S01]  /*1950*/  FFMA R37, R5.reuse, R37, R36 ;  /* 0x0000002505257223 */ /* 0x040fe20000000024 */
[----:B------:R-:W-:Y:S01]  /*1960*/  FFMA R5, R5, R41, R40 ;  /* 0x0000002905057223 */ /* 0x000fe20000000028 */
[C---:B------:R-:W-:Y:S01]  /*1970*/  FFMA R47, R46.reuse, R14, R47 ;  /* 0x0000000e2e2f7223 */ /* 0x040fe2000000002f */
[----:B------:R-:W4:Y:S01]  /*1980*/  LDS R20, [R8+UR6+0x160] ;  /* 0x0001600608147984 */ /* 0x000f220008000800 */
[C---:B------:R-:W-:Y:S01]  /*1990*/  FFMA R32, R46.reuse, R22, R65 ;  /* 0x000000162e207223 */ /* 0x040fe20000000041 */
[C---:B------:R-:W-:Y:S01]  /*19a0*/  FFMA R54, R46.reuse, R26, R61 ;  /* 0x0000001a2e367223 */ /* 0x040fe2000000003d */
[C---:B------:R-:W-:Y:S01]  /*19b0*/  FFMA R52, R46.reuse, R30, R63 ;  /* 0x0000001e2e347223 */ /* 0x040fe2000000003f */
[----:B------:R-:W5:Y:S01]  /*19c0*/  LDS R24, [R8+UR6+0x180] ;  /* 0x0001800608187984 */ /* 0x000f620008000800 */
[C---:B------:R-:W-:Y:S01]  /*19d0*/  FFMA R36, R46.reuse, R38, R69 ;  /* 0x000000262e247223 */ /* 0x040fe20000000045 */
[C---:B------:R-:W-:Y:S01]  /*19e0*/  FFMA R40, R46.reuse, R34, R67 ;  /* 0x000000222e287223 */ /* 0x040fe20000000043 */
[----:B------:R-:W-:Y:S01]  /*19f0*/  FFMA R46, R46, R42, R45 ;  /* 0x0000002a2e2e7223 */ /* 0x000fe2000000002d */
        /* <DEDUP_REMOVED lines=9> */
[----:B------:R-:W0:Y:S01]  /*1a90*/  LDS R4, [R8+UR6+0x1a0] ;  /* 0x0001a00608047984 */ /* 0x000e220008000800 */
[----:B------:R-:W-:Y:S01]  /*1aa0*/  UIADD3 UR6, UPT, UPT, UR6, 0x200, URZ ;  /* 0x0000020006067890 */ /* 0x000fe2000fffe0ff */
[C---:B------:R-:W-:Y:S01]  /*1ab0*/  FFMA R44, R3.reuse, R26, R57 ;  /* 0x0000001a032c7223 */ /* 0x040fe20000000039 */
[C---:B------:R-:W-:Y:S01]  /*1ac0*/  FFMA R48, R3.reuse, R18, R48 ;  /* 0x0000001203307223 */ /* 0x040fe20000000030 */
[C---:B------:R-:W-:Y:S01]  /*1ad0*/  FFMA R58, R3.reuse, R22, R58 ;  /* 0x00000016033a7223 */ /* 0x040fe2000000003a */
[----:B------:R-:W-:Y:S01]  /*1ae0*/  UISETP.NE.AND UP0, UPT, UR6, 0x1040, UPT ;  /* 0x000010400600788c */ /* 0x000fe2000bf05270 */
[C---:B------:R-:W-:Y:S01]  /*1af0*/  FFMA R53, R3.reuse, R30, R53 ;  /* 0x0000001e03357223 */ /* 0x040fe20000000035 */
[C---:B------:R-:W-:Y:S01]  /*1b00*/  FFMA R57, R3.reuse, R38, R51 ;  /* 0x0000002603397223 */ /* 0x040fe20000000033 */
[C---:B--2---:R-:W-:Y:S01]  /*1b10*/  FFMA R13, R12.reuse, R14, R13 ;  /* 0x0000000e0c0d7223 */ /* 0x044fe2000000000d */
[C---:B------:R-:W-:Y:S01]  /*1b20*/  FFMA R18, R12.reuse, R18, R17 ;  /* 0x000000120c127223 */ /* 0x040fe20000000011 */
[C---:B------:R-:W-:Y:S01]  /*1b30*/  FFMA R22, R12.reuse, R22, R21 ;  /* 0x000000160c167223 */ /* 0x040fe20000000015 */
[C---:B------:R-:W-:Y:S01]  /*1b40*/  FFMA R26, R12.reuse, R26, R25 ;  /* 0x0000001a0c1a7223 */ /* 0x040fe20000000019 */
[C---:B------:R-:W-:Y:S01]  /*1b50*/  FFMA R30, R12.reuse, R30, R29 ;  /* 0x0000001e0c1e7223 */ /* 0x040fe2000000001d */
[C---:B------:R-:W-:Y:S01]  /*1b60*/  FFMA R14, R12.reuse, R34, R33 ;  /* 0x000000220c0e7223 */ /* 0x040fe20000000021 */
[C---:B------:R-:W-:Y:S01]  /*1b70*/  FFMA R38, R12.reuse, R38, R37 ;  /* 0x000000260c267223 */ /* 0x040fe20000000025 */
[C---:B------:R-:W-:Y:S01]  /*1b80*/  FFMA R64, R3.reuse, R34, R64 ;  /* 0x0000002203407223 */ /* 0x040fe20000000040 */
[-C--:B------:R-:W-:Y:S01]  /*1b90*/  FFMA R7, R3, R42.reuse, R7 ;  /* 0x0000002a03077223 */ /* 0x080fe20000000007 */
[----:B------:R-:W-:Y:S01]  /*1ba0*/  FFMA R12, R12, R42, R5 ;  /* 0x0000002a0c0c7223 */ /* 0x000fe20000000005 */
[C---:B---3--:R-:W-:Y:S01]  /*1bb0*/  FFMA R33, R16.reuse, R19, R28 ;  /* 0x0000001310217223 */ /* 0x048fe2000000001c */
[C---:B------:R-:W-:Y:S01]  /*1bc0*/  FFMA R29, R16.reuse, R23, R32 ;  /* 0x00000017101d7223 */ /* 0x040fe20000000020 */
[C---:B------:R-:W-:Y:S01]  /*1bd0*/  FFMA R61, R16.reuse, R27, R54 ;  /* 0x0000001b103d7223 */ /* 0x040fe20000000036 */
[C---:B------:R-:W-:Y:S01]  /*1be0*/  FFMA R63, R16.reuse, R31, R52 ;  /* 0x0000001f103f7223 */ /* 0x040fe20000000034 */
[C---:B------:R-:W-:Y:S01]  /*1bf0*/  FFMA R51, R16.reuse, R35, R40 ;  /* 0x0000002310337223 */ /* 0x040fe20000000028 */
[----:B------:R-:W-:Y:S01]  /*1c00*/  FFMA R41, R16, R39, R36 ;  /* 0x0000002710297223 */ /* 0x000fe20000000024 */
[C---:B----4-:R-:W-:Y:S01]  /*1c10*/  FFMA R55, R20.reuse, R31, R62 ;  /* 0x0000001f14377223 */ /* 0x050fe2000000003e */
[----:B------:R-:W-:Y:S01]  /*1c20*/  FFMA R9, R20, R43, R68 ;  /* 0x0000002b14097223 */ /* 0x000fe20000000044 */
[----:B-----5:R-:W-:Y:S01]  /*1c30*/  FFMA R34, R24, R27, R44 ;  /* 0x0000001b18227223 */ /* 0x020fe2000000002c */
[C---:B------:R-:W-:Y:S01]  /*1c40*/  FFMA R37, R16.reuse, R15, R47 ;  /* 0x0000000f10257223 */ /* 0x040fe2000000002f */
[----:B------:R-:W-:Y:S01]  /*1c50*/  FFMA R45, R16, R43, R46 ;  /* 0x0000002b102d7223 */ /* 0x000fe2000000002e */
[C---:B------:R-:W-:Y:S01]  /*1c60*/  FFMA R28, R20.reuse, R15, R49 ;  /* 0x0000000f141c7223 */ /* 0x040fe20000000031 */
[C---:B------:R-:W-:Y:S01]  /*1c70*/  FFMA R50, R20.reuse, R19, R50 ;  /* 0x0000001314327223 */ /* 0x040fe20000000032 */
[C---:B------:R-:W-:Y:S01]  /*1c80*/  FFMA R56, R20.reuse, R23, R56 ;  /* 0x0000001714387223 */ /* 0x040fe20000000038 */
[C---:B------:R-:W-:Y:S01]  /*1c90*/  FFMA R32, R20.reuse, R27, R6 ;  /* 0x0000001b14207223 */ /* 0x040fe20000000006 */
[C---:B------:R-:W-:Y:S01]  /*1ca0*/  FFMA R66, R20.reuse, R35, R66 ;  /* 0x0000002314427223 */ /* 0x040fe20000000042 */
[----:B------:R-:W-:Y:S01]  /*1cb0*/  FFMA R60, R20, R39, R60 ;  /* 0x00000027143c7223 */ /* 0x000fe2000000003c */
[C---:B------:R-:W-:Y:S01]  /*1cc0*/  FFMA R52, R24.reuse, R15, R59 ;  /* 0x0000000f18347223 */ /* 0x040fe2000000003b */
[C---:B------:R-:W-:Y:S01]  /*1cd0*/  FFMA R48, R24.reuse, R19, R48 ;  /* 0x0000001318307223 */ /* 0x040fe20000000030 */
[C---:B------:R-:W-:Y:S01]  /*1ce0*/  FFMA R58, R24.reuse, R23, R58 ;  /* 0x00000017183a7223 */ /* 0x040fe2000000003a */
[C---:B------:R-:W-:Y:S01]  /*1cf0*/  FFMA R53, R24.reuse, R31, R53 ;  /* 0x0000001f18357223 */ /* 0x040fe20000000035 */
        /* <DEDUP_REMOVED lines=11> */
[----:B------:R-:W-:Y:S06]  /*1db0*/  BRA.U UP0, `(.L_x_1) ;  /* 0xfffffff500907547 */ /* 0x000fec000b83ffff */
[----:B------:R-:W-:Y:S06]  /*1dc0*/  BAR.SYNC.DEFER_BLOCKING 0x0 ;  /* 0x0000000000007b1d */ /* 0x000fec0000010000 */
[----:B------:R-:W-:Y:S05]  /*1dd0*/  @!P0 BRA `(.L_x_2) ;  /* 0xffffffe400388947 */ /* 0x000fea000383ffff */
.L_x_0:
[----:B------:R-:W1:Y:S01]  /*1de0*/  S2R R11, SR_TID.X ;  /* 0x00000000000b7919 */ /* 0x000e620000002100 */
[----:B------:R-:W2:Y:S01]  /*1df0*/  LDC R2, c[0x0][0x39c] ;  /* 0x0000e700ff027b82 */ /* 0x000ea20000000800 */
[----:B------:R-:W3:Y:S07]  /*1e00*/  S2R R7, SR_TID.Y ;  /* 0x0000000000077919 */ /* 0x000eee0000002200 */
[----:B------:R-:W4:Y:S01]  /*1e10*/  LDC.64 R4, c[0x0][0x390] ;  /* 0x0000e400ff047b82 */ /* 0x000f220000000a00 */
[----:B-1----:R-:W-:-:S02]  /*1e20*/  LEA R0, R0, R11, 0x5 ;  /* 0x0000000b00007211 */ /* 0x002fc400078e28ff */
[----:B---3--:R-:W-:-:S05]  /*1e30*/  IADD3 R7, PT, PT, R7, UR5, RZ ;  /* 0x0000000507077c10 */ /* 0x008fca000fffe0ff */
[----:B--2---:R-:W-:-:S04]  /*1e40*/  IMAD R23, R7, R2, R0 ;  /* 0x0000000207177224 */ /* 0x004fc800078e0200 */
[C-C-:B----4-:R-:W-:Y:S01]  /*1e50*/  IMAD.WIDE.U32 R12, R23.reuse, 0x4, R4.reuse ;  /* 0x00000004170c7825 */ /* 0x150fe200078e0004 */
[C---:B------:R-:W-:Y:S02]  /*1e60*/  IADD3 R11, PT, PT, R23.reuse, 0x8, RZ ;  /* 0x00000008170b7810 */ /* 0x040fe40007ffe0ff */
[CC--:B------:R-:W-:Y:S02]  /*1e70*/  LEA R21, R2.reuse, R23.reuse, 0x2 ;  /* 0x0000001702157211 */ /* 0x0c0fe400078e10ff */
[----:B------:R-:W-:Y:S01]  /*1e80*/  IADD3 R7, PT, PT, R23, 0x10, RZ ;  /* 0x0000001017077810 */ /* 0x000fe20007ffe0ff */
[--C-:B------:R-:W-:Y:S01]  /*1e90*/  IMAD.WIDE.U32 R10, R11, 0x4, R4.reuse ;  /* 0x000000040b0a7825 */ /* 0x100fe200078e0004 */
[C---:B------:R-:W-:Y:S01]  /*1ea0*/  IADD3 R19, PT, PT, R21.reuse, 0x8, RZ ;  /* 0x0000000815137810 */ /* 0x040fe20007ffe0ff */
[----:B0-----:R0:W-:Y:S01]  /*1eb0*/  STG.E desc[UR10][R12.64], R37 ;  /* 0x000000250c007986 */ /* 0x0011e2000c10190a */
[C---:B------:R-:W-:Y:S01]  /*1ec0*/  IADD3 R25, PT, PT, R21.reuse, 0x10, RZ ;  /* 0x0000001015197810 */ /* 0x040fe20007ffe0ff */
[--C-:B------:R-:W-:Y:S01]  /*1ed0*/  IMAD.WIDE.U32 R16, R21, 0x4, R4.reuse ;  /* 0x0000000415107825 */ /* 0x100fe200078e0004 */
[----:B------:R-:W-:Y:S01]  /*1ee0*/  IADD3 R15, PT, PT, R23, 0x18, RZ ;  /* 0x00000018170f7810 */ /* 0x000fe20007ffe0ff */
[----:B------:R1:W-:Y:S01]  /*1ef0*/  STG.E desc[UR10][R10.64], R28 ;  /* 0x0000001c0a007986 */ /* 0x0003e2000c10190a */
[----:B------:R-:W-:Y:S01]  /*1f00*/  IADD3 R21, PT, PT, R21, 0x18, RZ ;  /* 0x0000001815157810 */ /* 0x000fe20007ffe0ff */
[----:B------:R-:W-:Y:S01]  /*1f10*/  IMAD.WIDE.U32 R6, R7, 0x4, R4 ;  /* 0x0000000407067825 */ /* 0x000fe200078e0004 */
[----:B------:R-:W-:-:S02]  /*1f20*/  LEA R27, R2, R23, 0x3 ;  /* 0x00000017021b7211 */ /* 0x000fc400078e18ff */
[C---:B------:R-:W-:Y:S01]  /*1f30*/  LEA R23, R2.reuse, R23, 0x4 ;  /* 0x0000001702177211 */ /* 0x040fe200078e20ff */
[--C-:B------:R-:W-:Y:S01]  /*1f40*/  IMAD.WIDE.U32 R14, R15, 0x4, R4.reuse ;  /* 0x000000040f0e7825 */ /* 0x100fe200078e0004 */
[----:B------:R-:W-:Y:S01]  /*1f50*/  IADD3 R31, PT, PT, R27, 0x18, RZ ;  /* 0x000000181b1f7810 */ /* 0x000fe20007ffe0ff */
[----:B------:R2:W-:Y:S01]  /*1f60*/  STG.E desc[UR10][R6.64], R52 ;  /* 0x0000003406007986 */ /* 0x0005e2000c10190a */
[----:B------:R-:W-:Y:S01]  /*1f70*/  LEA R73, R2, R27, 0x2 ;  /* 0x0000001b02497211 */ /* 0x000fe200078e10ff */
[--C-:B0-----:R-:W-:Y:S01]  /*1f80*/  IMAD.WIDE.U32 R12, R25, 0x4, R4.reuse ;  /* 0x00000004190c7825 */ /* 0x101fe200078e0004 */
[----:B------:R-:W-:Y:S01]  /*1f90*/  IADD3 R25, PT, PT, R27, 0x10, RZ ;  /* 0x000000101b197810 */ /* 0x000fe20007ffe0ff */
[----:B------:R0:W-:Y:S01]  /*1fa0*/  STG.E desc[UR10][R14.64], R72 ;  /* 0x000000480e007986 */ /* 0x0001e2000c10190a */
[----:B------:R-:W-:Y:S01]  /*1fb0*/  IADD3 R71, PT, PT, R73, 0x8, RZ ;  /* 0x0000000849477810 */ /* 0x000fe20007ffe0ff */
[--C-:B-1----:R-:W-:Y:S01]  /*1fc0*/  IMAD.WIDE.U32 R10, R21, 0x4, R4.reuse ;  /* 0x00000004150a7825 */ /* 0x102fe200078e0004 */
[----:B------:R-:W-:Y:S01]  /*1fd0*/  IADD3 R21, PT, PT, R27, 0x8, RZ ;  /* 0x000000081b157810 */ /* 0x000fe20007ffe0ff */
[----:B------:R1:W-:Y:S01]  /*1fe0*/  STG.E desc[UR10][R16.64], R33 ;  /* 0x0000002110007986 */ /* 0x0003e2000c10190a */
[----:B------:R-:W-:Y:S01]  /*1ff0*/  IADD3 R59, PT, PT, R73, 0x10, RZ ;  /* 0x00000010493b7810 */ /* 0x000fe20007ffe0ff */
[----:B------:R-:W-:Y:S01]  /*2000*/  IMAD.WIDE.U32 R18, R19, 0x4, R4 ;  /* 0x0000000413127825 */ /* 0x000fe200078e0004 */
[----:B------:R-:W-:-:S02]  /*2010*/  IADD3 R57, PT, PT, R73, 0x18, RZ ;  /* 0x0000001849397810 */ /* 0x000fc40007ffe0ff */
[----:B------:R-:W-:Y:S01]  /*2020*/  IADD3 R47, PT, PT, R23, 0x8, RZ ;  /* 0x00000008172f7810 */ /* 0x000fe20007ffe0ff */
[--C-:B--2---:R-:W-:Y:S01]  /*2030*/  IMAD.WIDE.U32 R6, R27, 0x4, R4.reuse ;  /* 0x000000041b067825 */ /* 0x104fe200078e0004 */
[----:B------:R2:W-:Y:S03]  /*2040*/  STG.E desc[UR10][R18.64], R50 ;  /* 0x0000003212007986 */ /* 0x0005e6000c10190a */
[--C-:B0-----:R-:W-:Y:S01]  /*2050*/  IMAD.WIDE.U32 R14, R21, 0x4, R4.reuse ;  /* 0x00000004150e7825 */ /* 0x101fe200078e0004 */
[----:B------:R0:W-:Y:S03]  /*2060*/  STG.E desc[UR10][R12.64], R48 ;  /* 0x000000300c007986 */ /* 0x0001e6000c10190a */
[--C-:B------:R-:W-:Y:S01]  /*2070*/  IMAD.WIDE.U32 R20, R25, 0x4, R4.reuse ;  /* 0x0000000419147825 */ /* 0x100fe200078e0004 */
[----:B------:R3:W-:Y:S03]  /*2080*/  STG.E desc[UR10][R10.64], R54 ;  /* 0x000000360a007986 */ /* 0x0007e6000c10190a */
[----:B-1----:R-:W-:Y:S01]  /*2090*/  IMAD.WIDE.U32 R16, R31, 0x4, R4 ;  /* 0x000000041f107825 */ /* 0x002fe200078e0004 */
[----:B------:R1:W-:Y:S01]  /*20a0*/  STG.E desc[UR10][R6.64], R29 ;  /* 0x0000001d06007986 */ /* 0x0003e2000c10190a */
[----:B--2---:R-:W-:-:S02]  /*20b0*/  LEA R19, R2, R23, 0x2 ;  /* 0x0000001702137211 */ /* 0x004fc400078e10ff */
[--C-:B------:R-:W-:Y:S01]  /*20c0*/  IMAD.WIDE.U32 R72, R73, 0x4, R4.reuse ;  /* 0x0000000449487825 */ /* 0x100fe200078e0004 */
[----:B------:R2:W-:Y:S01]  /*20d0*/  STG.E desc[UR10][R14.64], R56 ;  /* 0x000000380e007986 */ /* 0x0005e2000c10190a */
[C---:B0-----:R-:W-:Y:S02]  /*20e0*/  IADD3 R13, PT, PT, R23.reuse, 0x18, RZ ;  /* 0x00000018170d7810 */ /* 0x041fe40007ffe0ff */
[C---:B------:R-:W-:Y:S01]  /*20f0*/  LEA R31, R2.reuse, R23, 0x3 ;  /* 0x00000017021f7211 */ /* 0x040fe200078e18ff */
[----:B------:R0:W-:Y:S01]  /*2100*/  STG.E desc[UR10][R20.64], R58 ;  /* 0x0000003a14007986 */ /* 0x0001e2000c10190a */
[C---:B---3--:R-:W-:Y:S01]  /*2110*/  IADD3 R11, PT, PT, R23.reuse, 0x10, RZ ;  /* 0x00000010170b7810 */ /* 0x048fe20007ffe0ff */
[--C-:B------:R-:W-:Y:S01]  /*2120*/  IMAD.WIDE.U32 R48, R23, 0x4, R4.reuse ;  /* 0x0000000417307825 */ /* 0x100fe200078e0004 */
[C---:B------:R-:W-:Y:S01]  /*2130*/  IADD3 R23, PT, PT, R19.reuse, 0x10, RZ ;  /* 0x0000001013177810 */ /* 0x040fe20007ffe0ff */
[----:B------:R3:W-:Y:S01]  /*2140*/  STG.E desc[UR10][R16.64], R70 ;  /* 0x0000004610007986 */ /* 0x0007e2000c10190a */
[----:B------:R-:W-:Y:S01]  /*2150*/  IADD3 R25, PT, PT, R19, 0x18, RZ ;  /* 0x0000001813197810 */ /* 0x000fe20007ffe0ff */
[--C-:B------:R-:W-:Y:S01]  /*2160*/  IMAD.WIDE.U32 R46, R47, 0x4, R4.reuse ;  /* 0x000000042f2e7825 */ /* 0x100fe200078e0004 */
[----:B-1----:R-:W-:Y:S01]  /*2170*/  LEA R29, R2, R31, 0x2 ;  /* 0x0000001f021d7211 */ /* 0x002fe200078e10ff */
[----:B------:R-:W-:Y:S01]  /*2180*/  STG.E desc[UR10][R72.64], R61 ;  /* 0x0000003d48007986 */ /* 0x000fe2000c10190a */
[----:B------:R-:W-:Y:S01]  /*2190*/  IADD3 R35, PT, PT, R31, 0x8, RZ ;  /* 0x000000081f237810 */ /* 0x000fe20007ffe0ff */
[----:B--2---:R-:W-:Y:S01]  /*21a0*/  IMAD.WIDE.U32 R56, R57, 0x4, R4 ;  /* 0x0000000439387825 */ /* 0x004fe200078e0004 */
[----:B------:R-:W-:-:S02]  /*21b0*/  IADD3 R37, PT, PT, R31, 0x10, RZ ;  /* 0x000000101f257810 */ /* 0x000fc40007ffe0ff */
[----:B0-----:R-:W-:Y:S01]  /*21c0*/  IADD3 R21, PT, PT, R19, 0x8, RZ ;  /* 0x0000000813157810 */ /* 0x001fe20007ffe0ff */
[--C-:B------:R-:W-:Y:S01]  /*21d0*/  IMAD.WIDE.U32 R58, R59, 0x4, R4.reuse ;  /* 0x000000043b3a7825 */ /* 0x100fe200078e0004 */
[----:B------:R-:W-:Y:S02]  /*21e0*/  IADD3 R27, PT, PT, R31, 0x18, RZ ;  /* 0x000000181f1b7810 */ /* 0x000fe40007ffe0ff */
[----:B------:R-:W-:Y:S01]  /*21f0*/  IADD3 R39, PT, PT, R29, 0x10, RZ ;  /* 0x000000101d277810 */ /* 0x000fe20007ffe0ff */
[----:B---3--:R-:W-:Y:S01]  /*2200*/  IMAD.WIDE.U32 R70, R71, 0x4, R4 ;  /* 0x0000000447467825 */ /* 0x008fe200078e0004 */
[----:B------:R-:W-:-:S03]  /*2210*/  IADD3 R33, PT, PT, R29, 0x18, RZ ;  /* 0x000000181d217810 */ /* 0x000fc60007ffe0ff */
[--C-:B------:R-:W-:Y:S01]  /*2220*/  IMAD.WIDE.U32 R6, R11, 0x4, R4.reuse ;  /* 0x000000040b067825 */ /* 0x100fe200078e0004 */
[----:B------:R-:W-:Y:S03]  /*2230*/  STG.E desc[UR10][R70.64], R32 ;  /* 0x0000002046007986 */ /* 0x000fe6000c10190a */
        /* <DEDUP_REMOVED lines=8> */
[----:B------:R-:W-:Y:S01]  /*22c0*/  IMAD.WIDE.U32 R14, R31, 0x4, R4 ;  /* 0x000000041f0e7825 */ /* 0x000fe200078e0004 */
[----:B------:R-:W-:Y:S01]  /*22d0*/  STG.E desc[UR10][R6.64], R53 ;  /* 0x0000003506007986 */ /* 0x000fe2000c10190a */
[----:B------:R-:W-:-:S02]  /*22e0*/  IADD3 R31, PT, PT, R29, 0x8, RZ ;  /* 0x000000081d1f7810 */ /* 0x000fc40007ffe0ff */
        /* <DEDUP_REMOVED lines=15> */
[----:B------:R-:W-:Y:S04]  /*23e0*/  STG.E desc[UR10][R24.64], R42 ;  /* 0x0000002a18007986 */ /* 0x000fe8000c10190a */
[----:B------:R-:W-:Y:S04]  /*23f0*/  STG.E desc[UR10][R26.64], R40 ;  /* 0x000000281a007986 */ /* 0x000fe8000c10190a */
[----:B------:R-:W-:Y:S04]  /*2400*/  STG.E desc[UR10][R28.64], R45 ;  /* 0x0000002d1c007986 */ /* 0x000fe8000c10190a */
[----:B------:R-:W-:Y:S04]  /*2410*/  STG.E desc[UR10][R30.64], R9 ;  /* 0x000000091e007986 */ /* 0x000fe8000c10190a */
[----:B------:R-:W-:Y:S04]  /*2420*/  STG.E desc[UR10][R38.64], R44 ;  /* 0x0000002c26007986 */ /* 0x000fe8000c10190a */
[----:B------:R-:W-:Y:S01]  /*2430*/  STG.E desc[UR10][R4.64], R3 ;  /* 0x0000000304007986 */ /* 0x000fe2000c10190a */
[----:B------:R-:W-:Y:S05]  /*2440*/  EXIT ;  /* 0x000000000000794d */ /* 0x000fea0003800000 */
.L_x_3:
[----:B------:R-:W-:-:S00]  /*2450*/  BRA `(.L_x_3) ;  /* 0xfffffffc00fc7947 */ /* 0x000fc0000383ffff */
[----:B------:R-:W-:-:S00]  /*2460*/  NOP ;  /* 0x0000000000007918 */ /* 0x000fc00000000000 */
        /* <DEDUP_REMOVED lines=9> */
.L_x_4:


//--------------------- .nv.shared._Z14gemm_kernel_v2PKfS0_Pfiii --------------------------
	.section	.nv.shared._Z14gemm_kernel_v2PKfS0_Pfiii,"aw",@nobits
	.sectionflags	@""
	.align	4
.nv.shared._Z14gemm_kernel_v2PKfS0_Pfiii:
	.zero		9216


//--------------------- .nv.shared.reserved.0     --------------------------
	.section	.nv.shared.reserved.0,"aw",@nobits
	.weak		__nv_reservedSMEM_offset_0_alias
	.size		__nv_reservedSMEM_offset_0_alias, 0, 64
	.other		__nv_reservedSMEM_offset_0_alias,@"STO_CUDA_RESERVED_SHARED STV_DEFAULT"
__nv_reservedSMEM_offset_0_alias:
	.zero		0
	.zero		64


//--------------------- .nv.constant0._Z14gemm_kernel_v2PKfS0_Pfiii --------------------------
	.section	.nv.constant0._Z14gemm_kernel_v2PKfS0_Pfiii,"a",@progbits
	.sectionflags	@""
	.align	4
.nv.constant0._Z14gemm_kernel_v2PKfS0_Pfiii:
	.zero		932


//--------------------- SYMBOLS --------------------------

	.type		.nv.reservedSmem.offset0,@object
	.size		.nv.reservedSmem.offset0,0x4
	.type		.nv.reservedSmem.cap,@object
	.size		.nv.reservedSmem.cap,0x4
